	.target	sm_90a

	.elftype	@"ET_EXEC"


//--------------------- .note.nv.tkinfo           --------------------------
	.section	.note.nv.tkinfo,"",@"SHT_NOTE"
	.sectionflags	@"SHF_NOTE_NV_TKINFO"
	.tkinfo
        /*0018*/ 	.word	0x00000002
        /*0030*/ 	.string	""
        /*0030*/ 	.string	"ptxas"
        /*0030*/ 	.string	"Cuda compilation tools, release 13.0, V13.0.88"
        /*0030*/ 	.string	"Build cuda_13.0.r13.0/compiler.36424714_0"
        /*0030*/ 	.string	"-arch sm_90a -m 64 "



//--------------------- .note.nv.cuinfo           --------------------------
	.section	.note.nv.cuinfo,"",@"SHT_NOTE"
	.sectionflags	@"SHF_NOTE_NV_CUINFO"
        /*0018*/ 	.short	0x0002
        /*001a*/ 	.short	0x005a
        /*001c*/ 	.short	0x0082
	.zero		2


//--------------------- .nv.info                  --------------------------
	.section	.nv.info,"",@"SHT_CUDA_INFO"
	.align	4


	//----- nvinfo : EIATTR_REGCOUNT
	.align		4
        /*0000*/ 	.byte	0x04, 0x2f
        /*0002*/ 	.short	(.L_15 - .L_14)
	.align		4
.L_14:
        /*0004*/ 	.word	index@(_ZN7cutlass13device_kernelINS_4fmha6kernel28FmhaKernelTmaWarpSpecializedINS1_10collective30FmhaMainloopTmaWarpSpecializedINS_10bfloat16_tEffN4cute5tupleIJNS7_1CILi128EEENS9_ILi64EEESB_EEENS8_IJiNS9_ILi1EEENS8_IJiiEEEEEESF_SF_NS4_13DefaultFusionEJNS2_6OptionILNS2_3TagE0ENS9_ILb1EEEEENSH_ILSI_2ESJ_EEEEENS4_15FmhaFwdEpilogueIS6_fNS8_IJSB_SB_SB_EEEEENS2_23PersistentTileSchedulerEJSK_SL_EEEEEvNT_6ParamsE)
        /*0008*/ 	.word	0x000000a8


	//----- nvinfo : EIATTR_FRAME_SIZE
	.align		4
.L_15:
        /*000c*/ 	.byte	0x04, 0x11
        /*000e*/ 	.short	(.L_17 - .L_16)
	.align		4
.L_16:
        /*0010*/ 	.word	index@($__internal_0_$__cuda_sm20_rcp_rn_f32_slowpath)
        /*0014*/ 	.word	0x00000000


	//----- nvinfo : EIATTR_FRAME_SIZE
	.align		4
.L_17:
        /*0018*/ 	.byte	0x04, 0x11
        /*001a*/ 	.short	(.L_19 - .L_18)
	.align		4
.L_18:
        /*001c*/ 	.word	index@(_ZN7cutlass13device_kernelINS_4fmha6kernel28FmhaKernelTmaWarpSpecializedINS1_10collective30FmhaMainloopTmaWarpSpecializedINS_10bfloat16_tEffN4cute5tupleIJNS7_1CILi128EEENS9_ILi64EEESB_EEENS8_IJiNS9_ILi1EEENS8_IJiiEEEEEESF_SF_NS4_13DefaultFusionEJNS2_6OptionILNS2_3TagE0ENS9_ILb1EEEEENSH_ILSI_2ESJ_EEEEENS4_15FmhaFwdEpilogueIS6_fNS8_IJSB_SB_SB_EEEEENS2_23PersistentTileSchedulerEJSK_SL_EEEEEvNT_6ParamsE)
        /*0020*/ 	.word	0x00000000


	//----- nvinfo : EIATTR_MIN_STACK_SIZE
	.align		4
.L_19:
        /*0024*/ 	.byte	0x04, 0x12
        /*0026*/ 	.short	(.L_21 - .L_20)
	.align		4
.L_20:
        /*0028*/ 	.word	index@(_ZN7cutlass13device_kernelINS_4fmha6kernel28FmhaKernelTmaWarpSpecializedINS1_10collective30FmhaMainloopTmaWarpSpecializedINS_10bfloat16_tEffN4cute5tupleIJNS7_1CILi128EEENS9_ILi64EEESB_EEENS8_IJiNS9_ILi1EEENS8_IJiiEEEEEESF_SF_NS4_13DefaultFusionEJNS2_6OptionILNS2_3TagE0ENS9_ILb1EEEEENSH_ILSI_2ESJ_EEEEENS4_15FmhaFwdEpilogueIS6_fNS8_IJSB_SB_SB_EEEEENS2_23PersistentTileSchedulerEJSK_SL_EEEEEvNT_6ParamsE)
        /*002c*/ 	.word	0x00000000
.L_21:


//--------------------- .nv.compat                --------------------------
	.section	.nv.compat,"",@"SHT_CUDA_COMPAT_INFO"
	.align	4
        /*0000*/ 	.byte	0x02, 0x09, 0x01, 0x00, 0x02, 0x02, 0x04, 0x00, 0x02, 0x05, 0x05, 0x00, 0x03, 0x07, 0x01, 0x01
        /*0010*/ 	.byte	0x02, 0x03, 0x01, 0x00, 0x02, 0x06, 0x01, 0x00, 0x04, 0x0b, 0x08, 0x00, 0x00, 0x00, 0x00, 0x00
        /*0020*/ 	.byte	0x00, 0x00, 0x00, 0x00


//--------------------- .nv.info._ZN7cutlass13device_kernelINS_4fmha6kernel28FmhaKernelTmaWarpSpecializedINS1_10collective30FmhaMainloopTmaWarpSpecializedINS_10bfloat16_tEffN4cute5tupleIJNS7_1CILi128EEENS9_ILi64EEESB_EEENS8_IJiNS9_ILi1EEENS8_IJiiEEEEEESF_SF_NS4_13DefaultFusionEJNS2_6OptionILNS2_3TagE0ENS9_ILb1EEEEENSH_ILSI_2ESJ_EEEEENS4_15FmhaFwdEpilogueIS6_fNS8_IJSB_SB_SB_EEEEENS2_23PersistentTileSchedulerEJSK_SL_EEEEEvNT_6ParamsE --------------------------
	.section	.nv.info._ZN7cutlass13device_kernelINS_4fmha6kernel28FmhaKernelTmaWarpSpecializedINS1_10collective30FmhaMainloopTmaWarpSpecializedINS_10bfloat16_tEffN4cute5tupleIJNS7_1CILi128EEENS9_ILi64EEESB_EEENS8_IJiNS9_ILi1EEENS8_IJiiEEEEEESF_SF_NS4_13DefaultFusionEJNS2_6OptionILNS2_3TagE0ENS9_ILb1EEEEENSH_ILSI_2ESJ_EEEEENS4_15FmhaFwdEpilogueIS6_fNS8_IJSB_SB_SB_EEEEENS2_23PersistentTileSchedulerEJSK_SL_EEEEEvNT_6ParamsE,"",@"SHT_CUDA_INFO"
	.sectionflags	@""
	.align	4


	//----- nvinfo : EIATTR_CUDA_API_VERSION
	.align		4
        /*0000*/ 	.byte	0x04, 0x37
        /*0002*/ 	.short	(.L_23 - .L_22)
.L_22:
        /*0004*/ 	.word	0x00000082


	//----- nvinfo : EIATTR_KPARAM_INFO
	.align		4
.L_23:
        /*0008*/ 	.byte	0x04, 0x17
        /*000a*/ 	.short	(.L_25 - .L_24)
.L_24:
        /*000c*/ 	.word	0x00000000
        /*0010*/ 	.short	0x0000
        /*0012*/ 	.short	0x0070
        /*0014*/ 	.byte	0x00, 0xf0, 0x01, 0x20


	//----- nvinfo : EIATTR_SPARSE_MMA_MASK
	.align		4
.L_25:
        /*0018*/ 	.byte	0x03, 0x50
        /*001a*/ 	.short	0x0000


	//----- nvinfo : EIATTR_MAXREG_COUNT
	.align		4
        /*001c*/ 	.byte	0x03, 0x1b
        /*001e*/ 	.short	0x00a8


	//----- nvinfo : EIATTR_NUM_BARRIERS
	.align		4
        /*0020*/ 	.byte	0x02, 0x4c
        /*0022*/ 	.byte	0x02
	.zero		1


	//----- nvinfo : EIATTR_EXTERNS
	.align		4
        /*0024*/ 	.byte	0x04, 0x0f
        /*0026*/ 	.short	(.L_27 - .L_26)


	//   ....[0]....
	.align		4
.L_26:
        /*0028*/ 	.word	index@(__assertfail)


	//----- nvinfo : EIATTR_MERCURY_ISA_VERSION
	.align		4
.L_27:
        /*002c*/ 	.byte	0x03, 0x5f
        /*002e*/ 	.short	0x0101


	//----- nvinfo : EIATTR_INT_WARP_WIDE_INSTR_OFFSETS
	.align		4
        /*0030*/ 	.byte	0x04, 0x31
        /*0032*/ 	.short	(.L_29 - .L_28)


	//   ....[0]....
.L_28:
        /*0034*/ 	.word	0x00000760


	//   ....[1]....
        /*0038*/ 	.word	0x00000770


	//   ....[2]....
        /*003c*/ 	.word	0x00000780


	//   ....[3]....
        /*0040*/ 	.word	0x00000790


	//   ....[4]....
        /*0044*/ 	.word	0x00000800


	//   ....[5]....
        /*0048*/ 	.word	0x000009a0


	//   ....[6]....
        /*004c*/ 	.word	0x00000a50


	//----- nvinfo : EIATTR_COOP_GROUP_MASK_REGIDS
	.align		4
.L_29:
        /*0050*/ 	.byte	0x04, 0x29
        /*0052*/ 	.short	(.L_31 - .L_30)


	//   ....[0]....
.L_30:
        /*0054*/ 	.word	0xffffffff


	//   ....[1]....
        /*0058*/ 	.word	0xffffffff


	//   ....[2]....
        /*005c*/ 	.word	0xffffffff


	//   ....[3]....
        /*0060*/ 	.word	0xffffffff


	//   ....[4]....
        /*0064*/ 	.word	0xffffffff


	//   ....[5]....
        /*0068*/ 	.word	0xffffffff


	//   ....[6]....
        /*006c*/ 	.word	0xffffffff


	//   ....[7]....
        /*0070*/ 	.word	0xffffffff


	//   ....[8]....
        /*0074*/ 	.word	0xffffffff


	//   ....[9]....
        /*0078*/ 	.word	0xffffffff


	//   ....[10]....
        /*007c*/ 	.word	0xffffffff


	//   ....[11]....
        /*0080*/ 	.word	0xffffffff


	//   ....[12]....
        /*0084*/ 	.word	0xffffffff


	//   ....[13]....
        /*0088*/ 	.word	0xffffffff


	//   ....[14]....
        /*008c*/ 	.word	0xffffffff


	//   ....[15]....
        /*0090*/ 	.word	0xffffffff


	//   ....[16]....
        /*0094*/ 	.word	0xffffffff


	//   ....[17]....
        /*0098*/ 	.word	0xffffffff


	//----- nvinfo : EIATTR_COOP_GROUP_INSTR_OFFSETS
	.align		4
.L_31:
        /*009c*/ 	.byte	0x04, 0x28
        /*009e*/ 	.short	(.L_33 - .L_32)


	//   ....[0]....
.L_32:
        /*00a0*/ 	.word	0x00000070


	//   ....[1]....
        /*00a4*/ 	.word	0x000000a0


	//   ....[2]....
        /*00a8*/ 	.word	0x000001d0


	//   ....[3]....
        /*00ac*/ 	.word	0x000003e0


	//   ....[4]....
        /*00b0*/ 	.word	0x000005a0


	//   ....[5]....
        /*00b4*/ 	.word	0x00000700


	//   ....[6]....
        /*00b8*/ 	.word	0x000015b0


	//   ....[7]....
        /*00bc*/ 	.word	0x000015e0


	//   ....[8]....
        /*00c0*/ 	.word	0x00001800


	//   ....[9]....
        /*00c4*/ 	.word	0x00001960


	//   ....[10]....
        /*00c8*/ 	.word	0x00002b10


	//   ....[11]....
        /*00cc*/ 	.word	0x00002b40


	//   ....[12]....
        /*00d0*/ 	.word	0x00002e40


	//   ....[13]....
        /*00d4*/ 	.word	0x00002f60


	//   ....[14]....
        /*00d8*/ 	.word	0x000041c0


	//   ....[15]....
        /*00dc*/ 	.word	0x00004200


	//   ....[16]....
        /*00e0*/ 	.word	0x00004240


	//   ....[17]....
        /*00e4*/ 	.word	0x00004260


	//----- nvinfo : EIATTR_REG_RECONFIG
	.align		4
.L_33:
        /*00e8*/ 	.byte	0x01, 0x54
	.zero		2


	//----- nvinfo : EIATTR_SYSCALL_OFFSETS
	.align		4
        /*00ec*/ 	.byte	0x04, 0x46
        /*00ee*/ 	.short	(.L_35 - .L_34)


	//   ....[0]....
.L_34:
        /*00f0*/ 	.word	0x00004c90


	//   ....[1]....
        /*00f4*/ 	.word	0x00004df0


	//----- nvinfo : EIATTR_MBARRIER_INSTR_OFFSETS
	.align		4
.L_35:
        /*00f8*/ 	.byte	0x04, 0x39
        /*00fa*/ 	.short	(.L_37 - .L_36)


	//   ....[0]....
.L_36:
        /*00fc*/ 	.word	0x00000390
        /*0100*/ 	.word	0x000000ff
        /*0104*/ 	.word	0x00012450
        /*0108*/ 	.short	0x0100
        /*010a*/ 	.byte	0x08
	.zero		1


	//   ....[1]....
        /*010c*/ 	.word	0x000003a0
        /*0110*/ 	.word	0x000000ff
        /*0114*/ 	.word	0x00012460
        /*0118*/ 	.short	0x0100
        /*011a*/ 	.byte	0x08
	.zero		1


	//   ....[2]....
        /*011c*/ 	.word	0x000003b0
        /*0120*/ 	.word	0x000000ff
        /*0124*/ 	.word	0x00012458
        /*0128*/ 	.short	0x0100
        /*012a*/ 	.byte	0x08
	.zero		1


	//   ....[3]....
        /*012c*/ 	.word	0x000003c0
        /*0130*/ 	.word	0x000000ff
        /*0134*/ 	.word	0x00012468
        /*0138*/ 	.short	0x0100
        /*013a*/ 	.byte	0x08
	.zero		1


	//   ....[4]....
        /*013c*/ 	.word	0x000004f0
        /*0140*/ 	.word	0x000000ff
        /*0144*/ 	.word	0x00012400
        /*0148*/ 	.short	0x0100
        /*014a*/ 	.byte	0x08
	.zero		1


	//   ....[5]....
        /*014c*/ 	.word	0x00000500
        /*0150*/ 	.word	0x000000ff
        /*0154*/ 	.word	0x00012428
        /*0158*/ 	.short	0x0100
        /*015a*/ 	.byte	0x08
	.zero		1


	//   ....[6]....
        /*015c*/ 	.word	0x00000510
        /*0160*/ 	.word	0x000000ff
        /*0164*/ 	.word	0x00012408
        /*0168*/ 	.short	0x0100
        /*016a*/ 	.byte	0x08
	.zero		1


	//   ....[7]....
        /*016c*/ 	.word	0x00000520
        /*0170*/ 	.word	0x000000ff
        /*0174*/ 	.word	0x00012430
        /*0178*/ 	.short	0x0100
        /*017a*/ 	.byte	0x08
	.zero		1


	//   ....[8]....
        /*017c*/ 	.word	0x00000530
        /*0180*/ 	.word	0x000000ff
        /*0184*/ 	.word	0x00012410
        /*0188*/ 	.short	0x0100
        /*018a*/ 	.byte	0x08
	.zero		1


	//   ....[9]....
        /*018c*/ 	.word	0x00000540
        /*0190*/ 	.word	0x000000ff
        /*0194*/ 	.word	0x00012438
        /*0198*/ 	.short	0x0100
        /*019a*/ 	.byte	0x08
	.zero		1


	//   ....[10]....
        /*019c*/ 	.word	0x00000550
        /*01a0*/ 	.word	0x000000ff
        /*01a4*/ 	.word	0x00012418
        /*01a8*/ 	.short	0x0100
        /*01aa*/ 	.byte	0x08
	.zero		1


	//   ....[11]....
        /*01ac*/ 	.word	0x00000560
        /*01b0*/ 	.word	0x000000ff
        /*01b4*/ 	.word	0x00012440
        /*01b8*/ 	.short	0x0100
        /*01ba*/ 	.byte	0x08
	.zero		1


	//   ....[12]....
        /*01bc*/ 	.word	0x00000570
        /*01c0*/ 	.word	0x000000ff
        /*01c4*/ 	.word	0x00012420
        /*01c8*/ 	.short	0x0100
        /*01ca*/ 	.byte	0x08
	.zero		1


	//   ....[13]....
        /*01cc*/ 	.word	0x00000580
        /*01d0*/ 	.word	0x000000ff
        /*01d4*/ 	.word	0x00012448
        /*01d8*/ 	.short	0x0100
        /*01da*/ 	.byte	0x08
	.zero		1


	//   ....[14]....
        /*01dc*/ 	.word	0x000006b0
        /*01e0*/ 	.word	0x000000ff
        /*01e4*/ 	.word	0x00012470
        /*01e8*/ 	.short	0x0100
        /*01ea*/ 	.byte	0x08
	.zero		1


	//   ....[15]....
        /*01ec*/ 	.word	0x000006c0
        /*01f0*/ 	.word	0x000000ff
        /*01f4*/ 	.word	0x00012480
        /*01f8*/ 	.short	0x0100
        /*01fa*/ 	.byte	0x08
	.zero		1


	//   ....[16]....
        /*01fc*/ 	.word	0x000006d0
        /*0200*/ 	.word	0x000000ff
        /*0204*/ 	.word	0x00012478
        /*0208*/ 	.short	0x0100
        /*020a*/ 	.byte	0x08
	.zero		1


	//   ....[17]....
        /*020c*/ 	.word	0x000006e0
        /*0210*/ 	.word	0x000000ff
        /*0214*/ 	.word	0x00012488
        /*0218*/ 	.short	0x0100
        /*021a*/ 	.byte	0x08
	.zero		1


	//   ....[18]....
        /*021c*/ 	.word	0x00000820
        /*0220*/ 	.word	0x000000ff
        /*0224*/ 	.word	0x00012490
        /*0228*/ 	.short	0x0100
        /*022a*/ 	.byte	0x06
	.zero		1


	//   ....[19]....
        /*022c*/ 	.word	0x00000830
        /*0230*/ 	.word	0x000000ff
        /*0234*/ 	.word	0x00012498
        /*0238*/ 	.short	0x0100
        /*023a*/ 	.byte	0x06
	.zero		1


	//   ....[20]....
        /*023c*/ 	.word	0x00000840
        /*0240*/ 	.word	0x000000ff
        /*0244*/ 	.word	0x000124a0
        /*0248*/ 	.short	0x0100
        /*024a*/ 	.byte	0x06
	.zero		1


	//   ....[21]....
        /*024c*/ 	.word	0x00000850
        /*0250*/ 	.word	0x000000ff
        /*0254*/ 	.word	0x000124a8
        /*0258*/ 	.short	0x0100
        /*025a*/ 	.byte	0x06
	.zero		1


	//   ....[22]....
        /*025c*/ 	.word	0x00000950
        /*0260*/ 	.word	0x000000ff
        /*0264*/ 	.word	0x000124c0
        /*0268*/ 	.short	0x0100
        /*026a*/ 	.byte	0x08
	.zero		1


	//   ....[23]....
        /*026c*/ 	.word	0x00000960
        /*0270*/ 	.word	0x000000ff
        /*0274*/ 	.word	0x000124d0
        /*0278*/ 	.short	0x0100
        /*027a*/ 	.byte	0x08
	.zero		1


	//   ....[24]....
        /*027c*/ 	.word	0x00000970
        /*0280*/ 	.word	0x000000ff
        /*0284*/ 	.word	0x000124c8
        /*0288*/ 	.short	0x0100
        /*028a*/ 	.byte	0x08
	.zero		1


	//   ....[25]....
        /*028c*/ 	.word	0x00000980
        /*0290*/ 	.word	0x000000ff
        /*0294*/ 	.word	0x000124d8
        /*0298*/ 	.short	0x0100
        /*029a*/ 	.byte	0x08
	.zero		1


	//   ....[26]....
        /*029c*/ 	.word	0x00000a80
        /*02a0*/ 	.word	0x000000ff
        /*02a4*/ 	.word	0x000124b0
        /*02a8*/ 	.short	0x0100
        /*02aa*/ 	.byte	0x06
	.zero		1


	//   ....[27]....
        /*02ac*/ 	.word	0x000011e0
        /*02b0*/ 	.word	0x000000ff
        /*02b4*/ 	.word	0x00012450
        /*02b8*/ 	.short	0x010a
        /*02ba*/ 	.byte	0x05
	.zero		1


	//   ....[28]....
        /*02bc*/ 	.word	0x000012a0
        /*02c0*/ 	.word	0x000000ff
        /*02c4*/ 	.word	0x00012400
        /*02c8*/ 	.short	0x010a
        /*02ca*/ 	.byte	0x16
	.zero		1


	//   ....[29]....
        /*02cc*/ 	.word	0x000012c0
        /*02d0*/ 	.word	0x000000ff
        /*02d4*/ 	.word	0xfffffff8
        /*02d8*/ 	.short	0x010a
        /*02da*/ 	.byte	0x14
	.zero		1


	//   ....[30]....
        /*02dc*/ 	.word	0x00002240
        /*02e0*/ 	.word	0x0000001e
        /*02e4*/ 	.word	0x00000000
        /*02e8*/ 	.short	0x0101
        /*02ea*/ 	.byte	0x17
	.zero		1


	//   ....[31]....
        /*02ec*/ 	.word	0x000024f0
        /*02f0*/ 	.word	0x000000ff
        /*02f4*/ 	.word	0x00012400
        /*02f8*/ 	.short	0x010a
        /*02fa*/ 	.byte	0x06
	.zero		1


	//   ....[32]....
        /*02fc*/ 	.word	0x000026d0
        /*0300*/ 	.word	0x000000ff
        /*0304*/ 	.word	0x00000000
        /*0308*/ 	.short	0x0101
        /*030a*/ 	.byte	0x16
	.zero		1


	//   ....[33]....
        /*030c*/ 	.word	0x00002830
        /*0310*/ 	.word	0x000000ff
        /*0314*/ 	.word	0x00012400
        /*0318*/ 	.short	0x010a
        /*031a*/ 	.byte	0x06
	.zero		1


	//   ....[34]....
        /*031c*/ 	.word	0x00003a50
        /*0320*/ 	.word	0x000000ff
        /*0324*/ 	.word	0x00012400
        /*0328*/ 	.short	0x010a
        /*032a*/ 	.byte	0x06
	.zero		1


	//   ....[35]....
        /*032c*/ 	.word	0x00003cf0
        /*0330*/ 	.word	0x000000ff
        /*0334*/ 	.word	0x00012400
        /*0338*/ 	.short	0x010a
        /*033a*/ 	.byte	0x06
	.zero		1


	//   ....[36]....
        /*033c*/ 	.word	0x00003ec0
        /*0340*/ 	.word	0x000000ff
        /*0344*/ 	.word	0x00000000
        /*0348*/ 	.short	0x0101
        /*034a*/ 	.byte	0x06
	.zero		1


	//   ....[37]....
        /*034c*/ 	.word	0x00003f70
        /*0350*/ 	.word	0x000000ff
        /*0354*/ 	.word	0x00000000
        /*0358*/ 	.short	0x0101
        /*035a*/ 	.byte	0x06
	.zero		1


	//   ....[38]....
        /*035c*/ 	.word	0x00004110
        /*0360*/ 	.word	0x000000ff
        /*0364*/ 	.word	0x00000000
        /*0368*/ 	.short	0x0101
        /*036a*/ 	.byte	0x04
	.zero		1


	//   ....[39]....
        /*036c*/ 	.word	0x00004190
        /*0370*/ 	.word	0x000000ff
        /*0374*/ 	.word	0x00000000
        /*0378*/ 	.short	0x0101
        /*037a*/ 	.byte	0x15
	.zero		1


	//   ....[40]....
        /*037c*/ 	.word	0x00004710
        /*0380*/ 	.word	0x000000ff
        /*0384*/ 	.word	0x00000008
        /*0388*/ 	.short	0x010a
        /*038a*/ 	.byte	0x14
	.zero		1


	//   ....[41]....
        /*038c*/ 	.word	0x00005650
        /*0390*/ 	.word	0x00000000
        /*0394*/ 	.word	0x00012490
        /*0398*/ 	.short	0x0101
        /*039a*/ 	.byte	0x31
	.zero		1


	//   ....[42]....
        /*039c*/ 	.word	0x00005a10
        /*03a0*/ 	.word	0x00000007
        /*03a4*/ 	.word	0x00012460
        /*03a8*/ 	.short	0x010a
        /*03aa*/ 	.byte	0x3f
	.zero		1


	//   ....[43]....
        /*03ac*/ 	.word	0x00005c80
        /*03b0*/ 	.word	0x00000007
        /*03b4*/ 	.word	0x000124b0
        /*03b8*/ 	.short	0x0101
        /*03ba*/ 	.byte	0x3f
	.zero		1


	//   ....[44]....
        /*03bc*/ 	.word	0x00005c90
        /*03c0*/ 	.word	0x00000007
        /*03c4*/ 	.word	0x000124b0
        /*03c8*/ 	.short	0x010a
        /*03ca*/ 	.byte	0x3f
	.zero		1


	//   ....[45]....
        /*03cc*/ 	.word	0x00005d30
        /*03d0*/ 	.word	0x00000004
        /*03d4*/ 	.word	0x00012460
        /*03d8*/ 	.short	0x010a
        /*03da*/ 	.byte	0x3f
	.zero		1


	//   ....[46]....
        /*03dc*/ 	.word	0x000062a0
        /*03e0*/ 	.word	0x00000008
        /*03e4*/ 	.word	0x00012428
        /*03e8*/ 	.short	0x010a
        /*03ea*/ 	.byte	0x3f
	.zero		1


	//   ....[47]....
        /*03ec*/ 	.word	0x00006510
        /*03f0*/ 	.word	0x00000004
        /*03f4*/ 	.word	0x000124b0
        /*03f8*/ 	.short	0x0101
        /*03fa*/ 	.byte	0x3f
	.zero		1


	//   ....[48]....
        /*03fc*/ 	.word	0x00006520
        /*0400*/ 	.word	0x00000004
        /*0404*/ 	.word	0x000124b0
        /*0408*/ 	.short	0x010a
        /*040a*/ 	.byte	0x3f
	.zero		1


	//   ....[49]....
        /*040c*/ 	.word	0x000065d0
        /*0410*/ 	.word	0x00000007
        /*0414*/ 	.word	0x00012428
        /*0418*/ 	.short	0x010a
        /*041a*/ 	.byte	0x3f
	.zero		1


	//   ....[50]....
        /*041c*/ 	.word	0x000068d0
        /*0420*/ 	.word	0x00000007
        /*0424*/ 	.word	0x00012428
        /*0428*/ 	.short	0x010a
        /*042a*/ 	.byte	0x3f
	.zero		1


	//   ....[51]....
        /*042c*/ 	.word	0x00006b60
        /*0430*/ 	.word	0x00000007
        /*0434*/ 	.word	0x00012428
        /*0438*/ 	.short	0x010a
        /*043a*/ 	.byte	0x3f
	.zero		1


	//   ....[52]....
        /*043c*/ 	.word	0x00006e40
        /*0440*/ 	.word	0x00000003
        /*0444*/ 	.word	0x00012450
        /*0448*/ 	.short	0x010a
        /*044a*/ 	.byte	0x3f
	.zero		1


	//   ....[53]....
        /*044c*/ 	.word	0x00006ea0
        /*0450*/ 	.word	0x00000005
        /*0454*/ 	.word	0x00012400
        /*0458*/ 	.short	0x010a
        /*045a*/ 	.byte	0x3f
	.zero		1


	//   ....[54]....
        /*045c*/ 	.word	0x00006f00
        /*0460*/ 	.word	0x00000000
        /*0464*/ 	.word	0xfffffff8
        /*0468*/ 	.short	0x010a
        /*046a*/ 	.byte	0x3f
	.zero		1


	//   ....[55]....
        /*046c*/ 	.word	0x00006f60
        /*0470*/ 	.word	0x00000007
        /*0474*/ 	.word	0x00012400
        /*0478*/ 	.short	0x010a
        /*047a*/ 	.byte	0x3f
	.zero		1


	//   ....[56]....
        /*047c*/ 	.word	0x00006fc0
        /*0480*/ 	.word	0x00000005
        /*0484*/ 	.word	0x00012400
        /*0488*/ 	.short	0x010a
        /*048a*/ 	.byte	0x3f
	.zero		1


	//   ....[57]....
        /*048c*/ 	.word	0x00007020
        /*0490*/ 	.word	0x00000008
        /*0494*/ 	.word	0x00012400
        /*0498*/ 	.short	0x010a
        /*049a*/ 	.byte	0x3f
	.zero		1


	//   ....[58]....
        /*049c*/ 	.word	0x00007080
        /*04a0*/ 	.word	0x00000003
        /*04a4*/ 	.word	0x00000008
        /*04a8*/ 	.short	0x010a
        /*04aa*/ 	.byte	0x3f
	.zero		1


	//   ....[59]....
        /*04ac*/ 	.word	0x00007150
        /*04b0*/ 	.word	0x00000007
        /*04b4*/ 	.word	0x00012460
        /*04b8*/ 	.short	0x010a
        /*04ba*/ 	.byte	0x3f
	.zero		1


	//   ....[60]....
        /*04bc*/ 	.word	0x000071a0
        /*04c0*/ 	.word	0x00000007
        /*04c4*/ 	.word	0x000124b0
        /*04c8*/ 	.short	0x010a
        /*04ca*/ 	.byte	0x3f
	.zero		1


	//   ....[61]....
        /*04cc*/ 	.word	0x000071f0
        /*04d0*/ 	.word	0x00000004
        /*04d4*/ 	.word	0x00012460
        /*04d8*/ 	.short	0x010a
        /*04da*/ 	.byte	0x3f
	.zero		1


	//   ....[62]....
        /*04dc*/ 	.word	0x000072c0
        /*04e0*/ 	.word	0x00000008
        /*04e4*/ 	.word	0x00012428
        /*04e8*/ 	.short	0x010a
        /*04ea*/ 	.byte	0x3f
	.zero		1


	//   ....[63]....
        /*04ec*/ 	.word	0x00007310
        /*04f0*/ 	.word	0x00000004
        /*04f4*/ 	.word	0x000124b0
        /*04f8*/ 	.short	0x010a
        /*04fa*/ 	.byte	0x3f
	.zero		1


	//   ....[64]....
        /*04fc*/ 	.word	0x00007360
        /*0500*/ 	.word	0x00000007
        /*0504*/ 	.word	0x00012428
        /*0508*/ 	.short	0x010a
        /*050a*/ 	.byte	0x3f
	.zero		1


	//   ....[65]....
        /*050c*/ 	.word	0x000073b0
        /*0510*/ 	.word	0x00000007
        /*0514*/ 	.word	0x00012428
        /*0518*/ 	.short	0x010a
        /*051a*/ 	.byte	0x3f
	.zero		1


	//   ....[66]....
        /*051c*/ 	.word	0x00007400
        /*0520*/ 	.word	0x00000007
        /*0524*/ 	.word	0x00012428
        /*0528*/ 	.short	0x010a
        /*052a*/ 	.byte	0x3f
	.zero		1


	//----- nvinfo : EIATTR_NUM_MBARRIERS
	.align		4
.L_37:
        /*052c*/ 	.byte	0x03, 0x38
        /*052e*/ 	.short	0x001b


	//----- nvinfo : EIATTR_EXIT_INSTR_OFFSETS
	.align		4
        /*0530*/ 	.byte	0x04, 0x1c
        /*0532*/ 	.short	(.L_39 - .L_38)


	//   ....[0]....
.L_38:
        /*0534*/ 	.word	0x00000ae0


	//   ....[1]....
        /*0538*/ 	.word	0x00000b50


	//   ....[2]....
        /*053c*/ 	.word	0x00005680


	//   ....[3]....
        /*0540*/ 	.word	0x000056e0


	//   ....[4]....
        /*0544*/ 	.word	0x00005710


	//   ....[5]....
        /*0548*/ 	.word	0x00005fa0


	//   ....[6]....
        /*054c*/ 	.word	0x00005fd0


	//   ....[7]....
        /*0550*/ 	.word	0x00006e20


	//----- nvinfo : EIATTR_MAX_THREADS
	.align		4
.L_39:
        /*0554*/ 	.byte	0x04, 0x05
        /*0556*/ 	.short	(.L_41 - .L_40)
.L_40:
        /*0558*/ 	.word	0x00000180
        /*055c*/ 	.word	0x00000001
        /*0560*/ 	.word	0x00000001


	//----- nvinfo : EIATTR_CRS_STACK_SIZE
	.align		4
.L_41:
        /*0564*/ 	.byte	0x04, 0x1e
        /*0566*/ 	.short	(.L_43 - .L_42)
.L_42:
        /*0568*/ 	.word	0x00000000


	//----- nvinfo : EIATTR_CBANK_PARAM_SIZE
	.align		4
.L_43:
        /*056c*/ 	.byte	0x03, 0x19
        /*056e*/ 	.short	0x0870


	//----- nvinfo : EIATTR_PARAM_CBANK
	.align		4
        /*0570*/ 	.byte	0x04, 0x0a
        /*0572*/ 	.short	(.L_45 - .L_44)
	.align		4
.L_44:
        /*0574*/ 	.word	index@(.nv.constant0._ZN7cutlass13device_kernelINS_4fmha6kernel28FmhaKernelTmaWarpSpecializedINS1_10collective30FmhaMainloopTmaWarpSpecializedINS_10bfloat16_tEffN4cute5tupleIJNS7_1CILi128EEENS9_ILi64EEESB_EEENS8_IJiNS9_ILi1EEENS8_IJiiEEEEEESF_SF_NS4_13DefaultFusionEJNS2_6OptionILNS2_3TagE0ENS9_ILb1EEEEENSH_ILSI_2ESJ_EEEEENS4_15FmhaFwdEpilogueIS6_fNS8_IJSB_SB_SB_EEEEENS2_23PersistentTileSchedulerEJSK_SL_EEEEEvNT_6ParamsE)
        /*0578*/ 	.short	0x0210
        /*057a*/ 	.short	0x0870


	//----- nvinfo : EIATTR_SW_WAR
	.align		4
.L_45:
        /*057c*/ 	.byte	0x04, 0x36
        /*057e*/ 	.short	(.L_47 - .L_46)
.L_46:
        /*0580*/ 	.word	0x00000008
.L_47:


//--------------------- .nv.callgraph             --------------------------
	.section	.nv.callgraph,"",@"SHT_CUDA_CALLGRAPH"
	.align	4
	.sectionentsize	8
	.align		4
        /*0000*/ 	.word	0x00000000
	.align		4
        /*0004*/ 	.word	0xffffffff
	.align		4
        /*0008*/ 	.word	index@(_ZN7cutlass13device_kernelINS_4fmha6kernel28FmhaKernelTmaWarpSpecializedINS1_10collective30FmhaMainloopTmaWarpSpecializedINS_10bfloat16_tEffN4cute5tupleIJNS7_1CILi128EEENS9_ILi64EEESB_EEENS8_IJiNS9_ILi1EEENS8_IJiiEEEEEESF_SF_NS4_13DefaultFusionEJNS2_6OptionILNS2_3TagE0ENS9_ILb1EEEEENSH_ILSI_2ESJ_EEEEENS4_15FmhaFwdEpilogueIS6_fNS8_IJSB_SB_SB_EEEEENS2_23PersistentTileSchedulerEJSK_SL_EEEEEvNT_6ParamsE)
	.align		4
        /*000c*/ 	.word	index@(__assertfail)
	.align		4
        /*0010*/ 	.word	0x00000000
	.align		4
        /*0014*/ 	.word	0xfffffffe
	.align		4
        /*0018*/ 	.word	0x00000000
	.align		4
        /*001c*/ 	.word	0xfffffffd
	.align		4
        /*0020*/ 	.word	0x00000000
	.align		4
        /*0024*/ 	.word	0xfffffffc


//--------------------- .nv.constant4             --------------------------
	.section	.nv.constant4,"a",@progbits
	.align	8
	.align		8
.nv.constant4:
        /*0000*/ 	.dword	__assertfail
	.align		8
        /*0008*/ 	.dword	__unnamed_1
	.align		8
        /*0010*/ 	.dword	_ZN39_INTERNAL_a879ffd3_4_k_cu_43063a0e_31344cuda3std3__45__cpo5beginE
	.align		8
        /*0018*/ 	.dword	_ZN39_INTERNAL_a879ffd3_4_k_cu_43063a0e_31344cuda3std3__45__cpo3endE
	.align		8
        /*0020*/ 	.dword	_ZN39_INTERNAL_a879ffd3_4_k_cu_43063a0e_31344cuda3std3__45__cpo6cbeginE
	.align		8
        /*0028*/ 	.dword	_ZN39_INTERNAL_a879ffd3_4_k_cu_43063a0e_31344cuda3std3__45__cpo4cendE
	.align		8
        /*0030*/ 	.dword	_ZN39_INTERNAL_a879ffd3_4_k_cu_43063a0e_31344cuda3std3__441_GLOBAL__N__a879ffd3_4_k_cu_43063a0e_31346ignoreE
	.align		8
        /*0038*/ 	.dword	_ZN39_INTERNAL_a879ffd3_4_k_cu_43063a0e_31344cuda3std3__419piecewise_constructE
	.align		8
        /*0040*/ 	.dword	_ZN39_INTERNAL_a879ffd3_4_k_cu_43063a0e_31344cuda3std3__48in_placeE
	.align		8
        /*0048*/ 	.dword	_ZN39_INTERNAL_a879ffd3_4_k_cu_43063a0e_31344cuda3std6ranges3__45__cpo4swapE
	.align		8
        /*0050*/ 	.dword	_ZN39_INTERNAL_a879ffd3_4_k_cu_43063a0e_31344cuda3std6ranges3__45__cpo9iter_moveE
	.align		8
        /*0058*/ 	.dword	_ZN39_INTERNAL_a879ffd3_4_k_cu_43063a0e_31344cute7productE
	.align		8
        /*0060*/ 	.dword	_ZN39_INTERNAL_a879ffd3_4_k_cu_43063a0e_31344cute1_E
	.align		8
        /*0068*/ 	.dword	$str$24
	.align		8
        /*0070*/ 	.dword	$str$25


//--------------------- .text._ZN7cutlass13device_kernelINS_4fmha6kernel28FmhaKernelTmaWarpSpecializedINS1_10collective30FmhaMainloopTmaWarpSpecializedINS_10bfloat16_tEffN4cute5tupleIJNS7_1CILi128EEENS9_ILi64EEESB_EEENS8_IJiNS9_ILi1EEENS8_IJiiEEEEEESF_SF_NS4_13DefaultFusionEJNS2_6OptionILNS2_3TagE0ENS9_ILb1EEEEENSH_ILSI_2ESJ_EEEEENS4_15FmhaFwdEpilogueIS6_fNS8_IJSB_SB_SB_EEEEENS2_23PersistentTileSchedulerEJSK_SL_EEEEEvNT_6ParamsE --------------------------
	.section	.text._ZN7cutlass13device_kernelINS_4fmha6kernel28FmhaKernelTmaWarpSpecializedINS1_10collective30FmhaMainloopTmaWarpSpecializedINS_10bfloat16_tEffN4cute5tupleIJNS7_1CILi128EEENS9_ILi64EEESB_EEENS8_IJiNS9_ILi1EEENS8_IJiiEEEEEESF_SF_NS4_13DefaultFusionEJNS2_6OptionILNS2_3TagE0ENS9_ILb1EEEEENSH_ILSI_2ESJ_EEEEENS4_15FmhaFwdEpilogueIS6_fNS8_IJSB_SB_SB_EEEEENS2_23PersistentTileSchedulerEJSK_SL_EEEEEvNT_6ParamsE,"ax",@progbits
	.align	128
.text._ZN7cutlass13device_kernelINS_4fmha6kernel28FmhaKernelTmaWarpSpecializedINS1_10collective30FmhaMainloopTmaWarpSpecializedINS_10bfloat16_tEffN4cute5tupleIJNS7_1CILi128EEENS9_ILi64EEESB_EEENS8_IJiNS9_ILi1EEENS8_IJiiEEEEEESF_SF_NS4_13DefaultFusionEJNS2_6OptionILNS2_3TagE0ENS9_ILb1EEEEENSH_ILSI_2ESJ_EEEEENS4_15FmhaFwdEpilogueIS6_fNS8_IJSB_SB_SB_EEEEENS2_23PersistentTileSchedulerEJSK_SL_EEEEEvNT_6ParamsE:
        .type           _ZN7cutlass13device_kernelINS_4fmha6kernel28FmhaKernelTmaWarpSpecializedINS1_10collective30FmhaMainloopTmaWarpSpecializedINS_10bfloat16_tEffN4cute5tupleIJNS7_1CILi128EEENS9_ILi64EEESB_EEENS8_IJiNS9_ILi1EEENS8_IJiiEEEEEESF_SF_NS4_13DefaultFusionEJNS2_6OptionILNS2_3TagE0ENS9_ILb1EEEEENSH_ILSI_2ESJ_EEEEENS4_15FmhaFwdEpilogueIS6_fNS8_IJSB_SB_SB_EEEEENS2_23PersistentTileSchedulerEJSK_SL_EEEEEvNT_6ParamsE,@function
        .size           _ZN7cutlass13device_kernelINS_4fmha6kernel28FmhaKernelTmaWarpSpecializedINS1_10collective30FmhaMainloopTmaWarpSpecializedINS_10bfloat16_tEffN4cute5tupleIJNS7_1CILi128EEENS9_ILi64EEESB_EEENS8_IJiNS9_ILi1EEENS8_IJiiEEEEEESF_SF_NS4_13DefaultFusionEJNS2_6OptionILNS2_3TagE0ENS9_ILb1EEEEENSH_ILSI_2ESJ_EEEEENS4_15FmhaFwdEpilogueIS6_fNS8_IJSB_SB_SB_EEEEENS2_23PersistentTileSchedulerEJSK_SL_EEEEEvNT_6ParamsE,(.L_x_132 - _ZN7cutlass13device_kernelINS_4fmha6kernel28FmhaKernelTmaWarpSpecializedINS1_10collective30FmhaMainloopTmaWarpSpecializedINS_10bfloat16_tEffN4cute5tupleIJNS7_1CILi128EEENS9_ILi64EEESB_EEENS8_IJiNS9_ILi1EEENS8_IJiiEEEEEESF_SF_NS4_13DefaultFusionEJNS2_6OptionILNS2_3TagE0ENS9_ILb1EEEEENSH_ILSI_2ESJ_EEEEENS4_15FmhaFwdEpilogueIS6_fNS8_IJSB_SB_SB_EEEEENS2_23PersistentTileSchedulerEJSK_SL_EEEEEvNT_6ParamsE)
        .other          _ZN7cutlass13device_kernelINS_4fmha6kernel28FmhaKernelTmaWarpSpecializedINS1_10collective30FmhaMainloopTmaWarpSpecializedINS_10bfloat16_tEffN4cute5tupleIJNS7_1CILi128EEENS9_ILi64EEESB_EEENS8_IJiNS9_ILi1EEENS8_IJiiEEEEEESF_SF_NS4_13DefaultFusionEJNS2_6OptionILNS2_3TagE0ENS9_ILb1EEEEENSH_ILSI_2ESJ_EEEEENS4_15FmhaFwdEpilogueIS6_fNS8_IJSB_SB_SB_EEEEENS2_23PersistentTileSchedulerEJSK_SL_EEEEEvNT_6ParamsE,@"STO_CUDA_ENTRY STV_DEFAULT"
_ZN7cutlass13device_kernelINS_4fmha6kernel28FmhaKernelTmaWarpSpecializedINS1_10collective30FmhaMainloopTmaWarpSpecializedINS_10bfloat16_tEffN4cute5tupleIJNS7_1CILi128EEENS9_ILi64EEESB_EEENS8_IJiNS9_ILi1EEENS8_IJiiEEEEEESF_SF_NS4_13DefaultFusionEJNS2_6OptionILNS2_3TagE0ENS9_ILb1EEEEENSH_ILSI_2ESJ_EEEEENS4_15FmhaFwdEpilogueIS6_fNS8_IJSB_SB_SB_EEEEENS2_23PersistentTileSchedulerEJSK_SL_EEEEEvNT_6ParamsE:
[----:B------:R-:W1:Y:S01]  /*0000*/  LDC R1, c[0x0][0x28] ;  /* 0x00000a00ff017b82 */ /* 0x000e620000000800 */
[----:B------:R-:W2:Y:S07]  /*0010*/  S2R R2, SR_TID.X ;  /* 0x0000000000027919 */ /* 0x000eae0000002100 */
[----:B------:R-:W3:Y:S01]  /*0020*/  S2UR UR6, SR_CTAID.X ;  /* 0x00000000000679c3 */ /* 0x000ee20000002500 */
[----:B------:R-:W-:Y:S01]  /*0030*/  ELECT P1, URZ, PT ;  /* 0x00000000003f782f */ /* 0x000fe20003820000 */
[----:B------:R-:W-:Y:S01]  /*0040*/  BSSY B0, `(.L_x_0) ;  /* 0x0000018000007945 */ /* 0x000fe20003800000 */
[----:B---3--:R-:W-:Y:S01]  /*0050*/  IMAD.U32 R17, RZ, RZ, UR6 ;  /* 0x00000006ff117e24 */ /* 0x008fe2000f8e00ff */
[----:B--2---:R-:W-:-:S05]  /*0060*/  SHF.R.U32.HI R0, RZ, 0x5, R2 ;  /* 0x00000005ff007819 */ /* 0x004fca0000011602 */
[----:B------:R-:W2:Y:S02]  /*0070*/  SHFL.IDX PT, R3, R0, RZ, 0x1f ;  /* 0x00001fff00037589 */ /* 0x000ea400000e0000 */
[----:B--2---:R-:W-:Y:S02]  /*0080*/  R2UR UR4, R3 ;  /* 0x00000000030472ca */ /* 0x004fe400000e0000 */
[----:B------:R-:W-:-:S06]  /*0090*/  SHF.R.U32.HI R3, RZ, 0x7, R2 ;  /* 0x00000007ff037819 */ /* 0x000fcc0000011602 */
[----:B------:R-:W2:Y:S05]  /*00a0*/  SHFL.IDX PT, R3, R3, RZ, 0x1f ;  /* 0x00001fff03037589 */ /* 0x000eaa00000e0000 */
[----:B------:R-:W-:Y:S02]  /*00b0*/  USHF.R.S32.HI UR5, URZ, 0x1f, UR4 ;  /* 0x0000001f3f057899 */ /* 0x000fe40008011404 */
[----:B------:R-:W-:Y:S02]  /*00c0*/  ISETP.EQ.AND P2, PT, RZ, UR4, P1 ;  /* 0x00000004ff007c0c */ /* 0x000fe40008f42270 */
[----:B------:R-:W-:-:S04]  /*00d0*/  ULEA.HI UR5, UR5, UR4, URZ, 0x2 ;  /* 0x0000000405057291 */ /* 0x000fc8000f8f103f */
[----:B------:R-:W-:-:S04]  /*00e0*/  ULOP3.LUT UR5, UR5, 0xfffffffc, URZ, 0xc0, !UPT ;  /* 0xfffffffc05057892 */ /* 0x000fc8000f8ec03f */
[----:B------:R-:W-:-:S03]  /*00f0*/  UIADD3 UR5, UR4, -UR5, URZ ;  /* 0x8000000504057290 */ /* 0x000fc6000fffe03f */
[----:B-1----:R-:W-:Y:S09]  /*0100*/  @!P2 BRA `(.L_x_1) ;  /* 0x00000000002ca947 */ /* 0x002ff20003800000 */
[----:B------:R-:W-:Y:S02]  /*0110*/  ULDC.64 UR6, c[0x0][0x198] ;  /* 0x0000660000067ab9 */ /* 0x000fe40000000a00 */
[----:B------:R-:W-:Y:S02]  /*0120*/  UIADD3 UR8, UP0, UR6, 0xf0, URZ ;  /* 0x000000f006087890 */ /* 0x000fe4000ff1e03f */
[----:B------:R-:W-:Y:S02]  /*0130*/  UIADD3 UR10, UP1, UR6, 0x1f0, URZ ;  /* 0x000001f0060a7890 */ /* 0x000fe4000ff3e03f */
[----:B------:R-:W-:Y:S02]  /*0140*/  UIADD3 UR6, UP2, UR6, 0x2f0, URZ ;  /* 0x000002f006067890 */ /* 0x000fe4000ff5e03f */
[----:B------:R-:W-:Y:S02]  /*0150*/  UIADD3.X UR9, URZ, UR7, URZ, UP0, !UPT ;  /* 0x000000073f097290 */ /* 0x000fe400087fe43f */
[----:B------:R-:W-:-:S02]  /*0160*/  UIADD3.X UR11, URZ, UR7, URZ, UP1, !UPT ;  /* 0x000000073f0b7290 */ /* 0x000fc40008ffe43f */
[----:B------:R-:W-:-:S05]  /*0170*/  UIADD3.X UR7, URZ, UR7, URZ, UP2, !UPT ;  /* 0x000000073f077290 */ /* 0x000fca00097fe43f */
[----:B------:R1:W-:Y:S02]  /*0180*/  UTMACCTL.PF [UR8] ;  /* 0x00000000080079b9 */ /* 0x0003e40008040000 */
[----:B------:R1:W-:Y:S02]  /*0190*/  UTMACCTL.PF [UR10] ;  /* 0x000000000a0079b9 */ /* 0x0003e40008040000 */
[----:B------:R1:W-:Y:S02]  /*01a0*/  UTMACCTL.PF [UR6] ;  /* 0x00000000060079b9 */ /* 0x0003e40008040000 */
[----:B-1----:R-:W-:Y:S01]  /*01b0*/  NOP ;  /* 0x0000000000007918 */ /* 0x002fe20000000000 */
.L_x_1:
[----:B------:R-:W-:Y:S05]  /*01c0*/  BSYNC B0 ;  /* 0x0000000000007941 */ /* 0x000fea0003800000 */
.L_x_0:
[----:B------:R-:W1:Y:S01]  /*01d0*/  SHFL.IDX PT, R4, R0, RZ, 0x1f ;  /* 0x00001fff00047589 */ /* 0x000e6200000e0000 */
[----:B--2---:R-:W-:Y:S01]  /*01e0*/  R2UR UR52, R3 ;  /* 0x00000000033472ca */ /* 0x004fe200000e0000 */
[----:B------:R-:W-:Y:S02]  /*01f0*/  UISETP.NE.AND UP0, UPT, UR5, 0x1, UPT ;  /* 0x000000010500788c */ /* 0x000fe4000bf05270 */
[----:B------:R-:W-:-:S10]  /*0200*/  UISETP.NE.AND UP1, UPT, UR5, 0x2, UPT ;  /* 0x000000020500788c */ /* 0x000fd4000bf25270 */
[----:B------:R-:W-:Y:S02]  /*0210*/  UIADD3 UR10, UR52, -0x1, URZ ;  /* 0xffffffff340a7890 */ /* 0x000fe4000fffe03f */
[----:B------:R-:W-:Y:S02]  /*0220*/  UISETP.EQ.AND UP2, UPT, UR52, URZ, !UP0 ;  /* 0x0000003f3400728c */ /* 0x000fe4000c742270 */
[----:B------:R-:W-:Y:S02]  /*0230*/  UISETP.EQ.AND UP3, UPT, UR52, URZ, !UP1 ;  /* 0x0000003f3400728c */ /* 0x000fe4000cf62270 */
[----:B------:R-:W-:Y:S02]  /*0240*/  UISETP.GE.U32.AND UP4, UPT, UR10, 0x4, UPT ;  /* 0x000000040a00788c */ /* 0x000fe4000bf86070 */
[----:B------:R-:W-:Y:S01]  /*0250*/  USEL UR51, URZ, 0x1, !UP2 ;  /* 0x000000013f337887 */ /* 0x000fe2000d000000 */
[----:B-1----:R-:W-:Y:S01]  /*0260*/  ISETP.NE.AND P0, PT, R4, RZ, PT ;  /* 0x000000ff0400720c */ /* 0x002fe20003f05270 */
[----:B------:R-:W-:Y:S01]  /*0270*/  USEL UR50, URZ, 0x1, !UP3 ;  /* 0x000000013f327887 */ /* 0x000fe2000d800000 */
[----:B------:R-:W-:Y:S01]  /*0280*/  IMAD.U32 R4, RZ, RZ, UR5 ;  /* 0x00000005ff047e24 */ /* 0x000fe2000f8e00ff */
[----:B------:R-:W-:-:S02]  /*0290*/  USEL UR51, UR51, 0x2, UP4 ;  /* 0x0000000233337887 */ /* 0x000fc4000a000000 */
[----:B------:R-:W-:-:S08]  /*02a0*/  USEL UR50, UR50, 0x2, UP4 ;  /* 0x0000000232327887 */ /* 0x000fd0000a000000 */
[----:B------:R-:W-:Y:S05]  /*02b0*/  @P0 BRA `(.L_x_2) ;  /* 0x0000000000480947 */ /* 0x000fea0003800000 */
[----:B------:R-:W1:Y:S01]  /*02c0*/  S2UR UR8, SR_CgaCtaId ;  /* 0x00000000000879c3 */ /* 0x000e620000008800 */
[----:B------:R-:W-:Y:S01]  /*02d0*/  UMOV UR4, 0x400 ;  /* 0x0000040000047882 */ /* 0x000fe20000000000 */
[----:B------:R-:W-:Y:S01]  /*02e0*/  UMOV UR5, 0x1 ;  /* 0x0000000100057882 */ /* 0x000fe20000000000 */
[----:B------:R-:W-:Y:S01]  /*02f0*/  UMOV UR6, 0x80 ;  /* 0x0000008000067882 */ /* 0x000fe20000000000 */
[----:B------:R-:W-:Y:S01]  /*0300*/  ELECT P0, URZ, PT ;  /* 0x00000000003f782f */ /* 0x000fe20003800000 */
[----:B------:R-:W-:-:S04]  /*0310*/  UIADD3 UR6, -UR6, 0x100000, URZ ;  /* 0x0010000006067890 */ /* 0x000fc8000fffe13f */
[----:B------:R-:W-:Y:S02]  /*0320*/  USHF.L.U32 UR7, UR6, 0xb, URZ ;  /* 0x0000000b06077899 */ /* 0x000fe4000800063f */
[----:B------:R-:W-:Y:S02]  /*0330*/  USHF.L.U32 UR6, UR6, 0x1, URZ ;  /* 0x0000000106067899 */ /* 0x000fe4000800063f */
[----:B-1----:R-:W-:Y:S02]  /*0340*/  ULEA UR8, UR8, UR4, 0x18 ;  /* 0x0000000408087291 */ /* 0x002fe4000f8ec03f */
[----:B------:R-:W-:-:S04]  /*0350*/  UIADD3 UR4, -UR5, 0x100000, URZ ;  /* 0x0010000005047890 */ /* 0x000fc8000fffe13f */
[----:B------:R-:W-:Y:S02]  /*0360*/  USHF.L.U32 UR5, UR4, 0xb, URZ ;  /* 0x0000000b04057899 */ /* 0x000fe4000800063f */
[----:B------:R-:W-:Y:S01]  /*0370*/  USHF.L.U32 UR4, UR4, 0x1, URZ ;  /* 0x0000000104047899 */ /* 0x000fe2000800063f */
[----:B------:R-:W1:Y:S11]  /*0380*/  FENCE.VIEW.ASYNC.S ;  /* 0x00000000000073c6 */ /* 0x000e760000000000 */
[----:B-1----:R1:W2:Y:S01]  /*0390*/  SYNCS.EXCH.64 URZ, [UR8+0x12450], UR4 ;  /* 0x01245004083f75b2 */ /* 0x0022a20008000100 */
[----:B------:R1:W3:Y:S01]  /*03a0*/  SYNCS.EXCH.64 URZ, [UR8+0x12460], UR6 ;  /* 0x01246006083f75b2 */ /* 0x0002e20008000100 */
[----:B------:R1:W4:Y:S01]  /*03b0*/  SYNCS.EXCH.64 URZ, [UR8+0x12458], UR4 ;  /* 0x01245804083f75b2 */ /* 0x0003220008000100 */
[----:B------:R1:W1:Y:S01]  /*03c0*/  SYNCS.EXCH.64 URZ, [UR8+0x12468], UR6 ;  /* 0x01246806083f75b2 */ /* 0x0002620008000100 */
[----:B------:R-:W-:Y:S01]  /*03d0*/  NOP ;  /* 0x0000000000007918 */ /* 0x000fe20000000000 */
.L_x_2:
[----:B------:R-:W5:Y:S01]  /*03e0*/  SHFL.IDX PT, R3, R0, RZ, 0x1f ;  /* 0x00001fff00037589 */ /* 0x000f6200000e0000 */
[----:B------:R-:W-:Y:S01]  /*03f0*/  NOP ;  /* 0x0000000000007918 */ /* 0x000fe20000000000 */
[----:B-----5:R-:W-:-:S13]  /*0400*/  ISETP.NE.AND P0, PT, R3, RZ, PT ;  /* 0x000000ff0300720c */ /* 0x020fda0003f05270 */
[----:B------:R-:W-:Y:S05]  /*0410*/  @P0 BRA `(.L_x_3) ;  /* 0x0000000000600947 */ /* 0x000fea0003800000 */
[----:B-1----:R-:W1:Y:S01]  /*0420*/  S2UR UR5, SR_CgaCtaId ;  /* 0x00000000000579c3 */ /* 0x002e620000008800 */
[----:B------:R-:W-:Y:S01]  /*0430*/  UMOV UR4, 0x400 ;  /* 0x0000040000047882 */ /* 0x000fe20000000000 */
[----:B------:R-:W-:Y:S01]  /*0440*/  UMOV UR6, 0x1 ;  /* 0x0000000100067882 */ /* 0x000fe20000000000 */
[----:B------:R-:W-:Y:S01]  /*0450*/  UMOV UR9, 0x100 ;  /* 0x0000010000097882 */ /* 0x000fe20000000000 */
[----:B------:R-:W-:-:S04]  /*0460*/  UIADD3 UR6, -UR6, 0x100000, URZ ;  /* 0x0010000006067890 */ /* 0x000fc8000fffe13f */
[----:B------:R-:W-:Y:S02]  /*0470*/  USHF.L.U32 UR7, UR6, 0xb, URZ ;  /* 0x0000000b06077899 */ /* 0x000fe4000800063f */
[----:B------:R-:W-:Y:S01]  /*0480*/  USHF.L.U32 UR6, UR6, 0x1, URZ ;  /* 0x0000000106067899 */ /* 0x000fe2000800063f */
[----:B------:R-:W-:Y:S01]  /*0490*/  ELECT P0, URZ, PT ;  /* 0x00000000003f782f */ /* 0x000fe20003800000 */
[----:B-1----:R-:W-:Y:S02]  /*04a0*/  ULEA UR8, UR5, UR4, 0x18 ;  /* 0x0000000405087291 */ /* 0x002fe4000f8ec03f */
[----:B------:R-:W-:-:S04]  /*04b0*/  UIADD3 UR4, -UR9, 0x100000, URZ ;  /* 0x0010000009047890 */ /* 0x000fc8000fffe13f */
[----:B------:R-:W-:Y:S02]  /*04c0*/  USHF.L.U32 UR5, UR4, 0xb, URZ ;  /* 0x0000000b04057899 */ /* 0x000fe4000800063f */
[----:B------:R-:W-:Y:S01]  /*04d0*/  USHF.L.U32 UR4, UR4, 0x1, URZ ;  /* 0x0000000104047899 */ /* 0x000fe2000800063f */
[----:B------:R-:W1:Y:S03]  /*04e0*/  FENCE.VIEW.ASYNC.S ;  /* 0x00000000000073c6 */ /* 0x000e660000000000 */
[----:B-1----:R1:W1:Y:S08]  /*04f0*/  SYNCS.EXCH.64 URZ, [UR8+0x12400], UR6 ;  /* 0x01240006083f75b2 */ /* 0x0022700008000100 */
[----:B------:R1:W1:Y:S01]  /*0500*/  SYNCS.EXCH.64 URZ, [UR8+0x12428], UR4 ;  /* 0x01242804083f75b2 */ /* 0x0002620008000100 */
        /* <DEDUP_REMOVED lines=8> */
[----:B------:R-:W-:Y:S01]  /*0590*/  NOP ;  /* 0x0000000000007918 */ /* 0x000fe20000000000 */
.L_x_3:
        /* <DEDUP_REMOVED lines=21> */
[----:B------:R-:W-:Y:S01]  /*06f0*/  NOP ;  /* 0x0000000000007918 */ /* 0x000fe20000000000 */
.L_x_4:
[----:B------:R-:W5:Y:S01]  /*0700*/  SHFL.IDX PT, R3, R0, RZ, 0x1f ;  /* 0x00001fff00037589 */ /* 0x000f6200000e0000 */
[----:B------:R-:W-:Y:S01]  /*0710*/  ELECT P0, URZ, PT ;  /* 0x00000000003f782f */ /* 0x000fe20003800000 */
[----:B------:R-:W-:Y:S01]  /*0720*/  NOP ;  /* 0x0000000000007918 */ /* 0x000fe20000000000 */
[----:B-1----:R-:W-:Y:S02]  /*0730*/  UMOV UR4, 0x80 ;  /* 0x0000008000047882 */ /* 0x002fe40000000000 */
[C---:B-----5:R-:W-:Y:S02]  /*0740*/  ISETP.NE.OR P0, PT, R3.reuse, RZ, !P0 ;  /* 0x000000ff0300720c */ /* 0x060fe40004705670 */
[----:B------:R-:W-:-:S11]  /*0750*/  ISETP.NE.AND P3, PT, R3, RZ, PT ;  /* 0x000000ff0300720c */ /* 0x000fd60003f65270 */
[----:B------:R-:W-:Y:S01]  /*0760*/  VOTEU.ALL UP2, P0 ;  /* 0x00000000003f7886 */ /* 0x000fe20000040000 */
[----:B------:R-:W-:Y:S01]  /*0770*/  VOTEU.ALL UP3, P0 ;  /* 0x00000000003f7886 */ /* 0x000fe20000060000 */
[----:B------:R-:W-:Y:S01]  /*0780*/  VOTEU.ALL UP4, P0 ;  /* 0x00000000003f7886 */ /* 0x000fe20000080000 */
[----:B------:R-:W-:Y:S02]  /*0790*/  VOTEU.ALL UP5, P0 ;  /* 0x00000000003f7886 */ /* 0x000fe400000a0000 */
[----:B------:R-:W1:Y:S01]  /*07a0*/  @!UP2 S2UR UR7, SR_CgaCtaId ;  /* 0x000000000007a9c3 */ /* 0x000e620000008800 */
[----:B------:R-:W-:Y:S01]  /*07b0*/  @!UP2 UMOV UR6, 0x400 ;  /* 0x000004000006a882 */ /* 0x000fe20000000000 */
[----:B------:R-:W-:-:S04]  /*07c0*/  @!UP2 UIADD3 UR4, -UR4, 0x100000, URZ ;  /* 0x001000000404a890 */ /* 0x000fc8000fffe13f */
[----:B------:R-:W-:Y:S02]  /*07d0*/  @!UP2 USHF.L.U32 UR5, UR4, 0xb, URZ ;  /* 0x0000000b0405a899 */ /* 0x000fe4000800063f */
[----:B------:R-:W-:Y:S02]  /*07e0*/  @!UP2 USHF.L.U32 UR4, UR4, 0x1, URZ ;  /* 0x000000010404a899 */ /* 0x000fe4000800063f */
[----:B-1----:R-:W-:Y:S01]  /*07f0*/  @!UP2 ULEA UR6, UR7, UR6, 0x18 ;  /* 0x000000060706a291 */ /* 0x002fe2000f8ec03f */
[----:B------:R-:W-:Y:S01]  /*0800*/  VOTEU.ALL UP2, P0 ;  /* 0x00000000003f7886 */ /* 0x000fe20000040000 */
[----:B------:R-:W1:Y:S10]  /*0810*/  FENCE.VIEW.ASYNC.S ;  /* 0x00000000000073c6 */ /* 0x000e740000000000 */
[----:B-1----:R1:W1:Y:S01]  /*0820*/  @!UP2 SYNCS.EXCH.64 URZ, [UR6+0x12490], UR4 ;  /* 0x01249004063fa5b2 */ /* 0x0022620008000100 */
[----:B------:R1:W1:Y:S01]  /*0830*/  @!UP3 SYNCS.EXCH.64 URZ, [UR6+0x12498], UR4 ;  /* 0x01249804063fb5b2 */ /* 0x0002620008000100 */
[----:B------:R1:W1:Y:S01]  /*0840*/  @!UP4 SYNCS.EXCH.64 URZ, [UR6+0x124a0], UR4 ;  /* 0x0124a004063fc5b2 */ /* 0x0002620008000100 */
[----:B------:R1:W1:Y:S01]  /*0850*/  @!UP5 SYNCS.EXCH.64 URZ, [UR6+0x124a8], UR4 ;  /* 0x0124a804063fd5b2 */ /* 0x0002620008000100 */
[----:B------:R-:W-:Y:S01]  /*0860*/  NOP ;  /* 0x0000000000007918 */ /* 0x000fe20000000000 */
[----:B------:R-:W-:Y:S05]  /*0870*/  @P3 BRA `(.L_x_5) ;  /* 0x0000000000483947 */ /* 0x000fea0003800000 */
[----:B-1----:R-:W1:Y:S01]  /*0880*/  S2UR UR5, SR_CgaCtaId ;  /* 0x00000000000579c3 */ /* 0x002e620000008800 */
[----:B------:R-:W-:Y:S01]  /*0890*/  UMOV UR4, 0x400 ;  /* 0x0000040000047882 */ /* 0x000fe20000000000 */
[----:B------:R-:W-:Y:S01]  /*08a0*/  UMOV UR6, 0x20 ;  /* 0x0000002000067882 */ /* 0x000fe20000000000 */
[----:B------:R-:W-:Y:S01]  /*08b0*/  UMOV UR7, 0x80 ;  /* 0x0000008000077882 */ /* 0x000fe20000000000 */
[----:B------:R-:W-:Y:S01]  /*08c0*/  ELECT P0, URZ, PT ;  /* 0x00000000003f782f */ /* 0x000fe20003800000 */
[----:B-1----:R-:W-:Y:S02]  /*08d0*/  ULEA UR8, UR5, UR4, 0x18 ;  /* 0x0000000405087291 */ /* 0x002fe4000f8ec03f */
[----:B------:R-:W-:-:S04]  /*08e0*/  UIADD3 UR4, -UR6, 0x100000, URZ ;  /* 0x0010000006047890 */ /* 0x000fc8000fffe13f */
[----:B------:R-:W-:Y:S02]  /*08f0*/  USHF.L.U32 UR5, UR4, 0xb, URZ ;  /* 0x0000000b04057899 */ /* 0x000fe4000800063f */
[----:B------:R-:W-:Y:S02]  /*0900*/  USHF.L.U32 UR4, UR4, 0x1, URZ ;  /* 0x0000000104047899 */ /* 0x000fe4000800063f */
        /* <DEDUP_REMOVED lines=9> */
.L_x_5:
[----:B------:R-:W-:Y:S01]  /*09a0*/  VOTEU.ANY UP2, P2 ;  /* 0x00000000003f7886 */ /* 0x000fe20001040100 */
[----:B-1----:R-:W-:Y:S01]  /*09b0*/  UMOV UR4, 0x40 ;  /* 0x0000004000047882 */ /* 0x002fe20000000000 */
[----:B------:R-:W-:Y:S01]  /*09c0*/  ISETP.NE.AND P3, PT, RZ, UR52, PT ;  /* 0x00000034ff007c0c */ /* 0x000fe2000bf65270 */
[----:B------:R-:W-:Y:S01]  /*09d0*/  NOP ;  /* 0x0000000000007918 */ /* 0x000fe20000000000 */
[----:B------:R-:W-:Y:S01]  /*09e0*/  ISETP.EQ.AND P0, PT, R4, 0x2, P1 ;  /* 0x000000020400780c */ /* 0x000fe20000f02270 */
[----:B------:R-:W1:Y:S01]  /*09f0*/  @UP2 S2UR UR7, SR_CgaCtaId ;  /* 0x00000000000729c3 */ /* 0x000e620000008800 */
[----:B------:R-:W-:Y:S01]  /*0a00*/  @UP2 UMOV UR6, 0x400 ;  /* 0x0000040000062882 */ /* 0x000fe20000000000 */
[----:B------:R-:W-:-:S04]  /*0a10*/  @UP2 UIADD3 UR4, -UR4, 0x100000, URZ ;  /* 0x0010000004042890 */ /* 0x000fc8000fffe13f */
[----:B------:R-:W-:Y:S02]  /*0a20*/  @UP2 USHF.L.U32 UR5, UR4, 0xb, URZ ;  /* 0x0000000b04052899 */ /* 0x000fe4000800063f */
[----:B------:R-:W-:Y:S02]  /*0a30*/  @UP2 USHF.L.U32 UR4, UR4, 0x1, URZ ;  /* 0x0000000104042899 */ /* 0x000fe4000800063f */
[----:B-1----:R-:W-:Y:S01]  /*0a40*/  @UP2 ULEA UR6, UR7, UR6, 0x18 ;  /* 0x0000000607062291 */ /* 0x002fe2000f8ec03f */
[----:B------:R-:W-:Y:S01]  /*0a50*/  VOTEU.ANY UP2, P2 ;  /* 0x00000000003f7886 */ /* 0x000fe20001040100 */
[----:B------:R-:W-:Y:S01]  /*0a60*/  ISETP.EQ.AND P2, PT, R4, 0x1, P1 ;  /* 0x000000010400780c */ /* 0x000fe20000f42270 */
[----:B------:R-:W1:Y:S09]  /*0a70*/  FENCE.VIEW.ASYNC.S ;  /* 0x00000000000073c6 */ /* 0x000e720000000000 */
[----:B-1----:R1:W2:Y:S01]  /*0a80*/  @UP2 SYNCS.EXCH.64 URZ, [UR6+0x124b0], UR4 ;  /* 0x0124b004063f25b2 */ /* 0x0022a20008000100 */
[----:B------:R-:W-:Y:S01]  /*0a90*/  NOP ;  /* 0x0000000000007918 */ /* 0x000fe20000000000 */
[----:B--234-:R-:W-:Y:S06]  /*0aa0*/  BAR.SYNC.DEFER_BLOCKING 0x0 ;  /* 0x0000000000007b1d */ /* 0x01cfec0000010000 */
[----:B------:R-:W-:Y:S05]  /*0ab0*/  @!P3 BRA `(.L_x_6) ;  /* 0x0000004800f4b947 */ /* 0x000fea0003800000 */
[----:B------:R-:W-:-:S06]  /*0ac0*/  UISETP.GT.U32.AND UP0, UPT, UR10, 0x3, UPT ;  /* 0x000000030a00788c */ /* 0x000fcc000bf04070 */
[----:B------:R-:W-:-:S13]  /*0ad0*/  PLOP3.LUT P0, PT, PT, PT, UP0, 0x80, 0x0 ;  /* 0x000000000000781c */ /* 0x000fda0003f0f008 */
[----:B-1----:R-:W-:Y:S05]  /*0ae0*/  @P0 EXIT ;  /* 0x000000000000094d */ /* 0x002fea0003800000 */
.L_x_7:
[----:B------:R-:W-:-:S08]  /*0af0*/  NOP ;  /* 0x0000000000007918 */ /* 0x000fd00000000000 */
[----:B------:R-:W1:Y:S02]  /*0b00*/  USETMAXREG.TRY_ALLOC.CTAPOOL UP0, 0xf0 ;  /* 0x000000f0000079c8 */ /* 0x000e640008000600 */
[----:B-1----:R-:W-:-:S13]  /*0b10*/  PLOP3.LUT P0, PT, PT, PT, UP0, 0x80, 0x0 ;  /* 0x000000000000781c */ /* 0x002fda0003f0f008 */
[----:B------:R-:W-:Y:S05]  /*0b20*/  @!P0 BRA `(.L_x_7) ;  /* 0xfffffffc00f08947 */ /* 0x000fea000383ffff */
[----:B------:R-:W-:Y:S02]  /*0b30*/  ULDC UR4, c[0x0][0xa00] ;  /* 0x0002800000047ab9 */ /* 0x000fe40000000800 */
[----:B------:R-:W-:-:S13]  /*0b40*/  ISETP.GE.AND P0, PT, R17, UR4, PT ;  /* 0x0000000411007c0c */ /* 0x000fda000bf06270 */
[----:B------:R-:W-:Y:S05]  /*0b50*/  @P0 EXIT ;  /* 0x000000000000094d */ /* 0x000fea0003800000 */
[----:B------:R-:W1:Y:S01]  /*0b60*/  S2UR UR4, SR_CgaCtaId ;  /* 0x00000000000479c3 */ /* 0x000e620000008800 */
[----:B------:R-:W-:Y:S01]  /*0b70*/  UMOV UR49, 0x400 ;  /* 0x0000040000317882 */ /* 0x000fe20000000000 */
[----:B------:R-:W-:Y:S01]  /*0b80*/  UISETP.NE.AND UP0, UPT, UR52, 0x1, UPT ;  /* 0x000000013400788c */ /* 0x000fe2000bf05270 */
[----:B------:R-:W-:Y:S01]  /*0b90*/  MOV R16, RZ ;  /* 0x000000ff00107202 */ /* 0x000fe20000000f00 */
[----:B------:R-:W-:Y:S01]  /*0ba0*/  ULDC.64 UR54, c[0x0][0x198] ;  /* 0x0000660000367ab9 */ /* 0x000fe20000000a00 */
[----:B------:R-:W-:Y:S01]  /*0bb0*/  UMOV UR38, URZ ;  /* 0x0000003f00267c82 */ /* 0x000fe20008000000 */
[----:B------:R-:W-:Y:S01]  /*0bc0*/  UMOV UR37, URZ ;  /* 0x0000003f00257c82 */ /* 0x000fe20008000000 */
[----:B------:R-:W-:Y:S01]  /*0bd0*/  UMOV UR36, URZ ;  /* 0x0000003f00247c82 */ /* 0x000fe20008000000 */
[----:B------:R-:W-:Y:S01]  /*0be0*/  ULDC.64 UR56, c[0x0][0x208] ;  /* 0x0000820000387ab9 */ /* 0x000fe20000000a00 */
[----:B-1----:R-:W-:-:S04]  /*0bf0*/  ULEA UR49, UR4, UR49, 0x18 ;  /* 0x0000003104317291 */ /* 0x002fc8000f8ec03f */
[----:B------:R-:W-:Y:S02]  /*0c00*/  UIADD3 UR4, UR49, 0x4000, URZ ;  /* 0x0000400031047890 */ /* 0x000fe4000fffe03f */
[----:B------:R-:W-:Y:S02]  /*0c10*/  USHF.R.U32.HI UR5, URZ, 0x4, UR49 ;  /* 0x000000043f057899 */ /* 0x000fe40008011631 */
[----:B------:R-:W-:Y:S02]  /*0c20*/  USHF.R.U32.HI UR4, URZ, 0x4, UR4 ;  /* 0x000000043f047899 */ /* 0x000fe40008011604 */
[----:B------:R-:W-:Y:S02]  /*0c30*/  ULOP3.LUT UR5, UR5, 0x3fff, URZ, 0xc0, !UPT ;  /* 0x00003fff05057892 */ /* 0x000fe4000f8ec03f */
[----:B------:R-:W-:Y:S02]  /*0c40*/  ULOP3.LUT UR48, UR4, 0x3fff, URZ, 0xc0, !UPT ;  /* 0x00003fff04307892 */ /* 0x000fe4000f8ec03f */
[----:B------:R-:W-:-:S02]  /*0c50*/  UP2UR UR4, UPR, URZ, 0x1 ;  /* 0x000000013f047883 */ /* 0x000fc40008000000 */
[----:B------:R-:W-:Y:S02]  /*0c60*/  USEL UR4, URZ, 0x1, UP0 ;  /* 0x000000013f047887 */ /* 0x000fe40008000000 */
[----:B------:R-:W-:Y:S02]  /*0c70*/  ULOP3.LUT UR47, UR5, 0x10000, URZ, 0xfc, !UPT ;  /* 0x00010000052f7892 */ /* 0x000fe4000f8efc3f */
[----:B------:R-:W-:Y:S02]  /*0c80*/  ULOP3.LUT UR46, UR48, 0x10000, URZ, 0xfc, !UPT ;  /* 0x00010000302e7892 */ /* 0x000fe4000f8efc3f */
[----:B------:R-:W-:-:S10]  /*0c90*/  IMAD.U32 R23, RZ, RZ, UR4 ;  /* 0x00000004ff177e24 */ /* 0x000fd4000f8e00ff */
.L_x_63:
[----:B------:R-:W-:Y:S01]  /*0ca0*/  ULDC UR8, c[0x0][0xa04] ;  /* 0x0002810000087ab9 */ /* 0x000fe20000000800 */
[----:B------:R-:W-:Y:S01]  /*0cb0*/  R2UR UR45, R17 ;  /* 0x00000000112d72ca */ /* 0x000fe200000e0000 */
[----:B------:R-:W-:Y:S01]  /*0cc0*/  UISETP.NE.AND UP0, UPT, UR8, 0x1, UPT ;  /* 0x000000010800788c */ /* 0x000fe2000bf05270 */
[----:B------:R-:W-:Y:S01]  /*0cd0*/  ULDC UR4, c[0x0][0xa10] ;  /* 0x0002840000047ab9 */ /* 0x000fe20000000800 */
[----:B------:R-:W-:Y:S01]  /*0ce0*/  ULDC UR44, c[0x0][0xa1c] ;  /* 0x00028700002c7ab9 */ /* 0x000fe20000000800 */
[----:B------:R-:W-:Y:S02]  /*0cf0*/  UISETP.NE.AND UP1, UPT, UR4, 0x1, UPT ;  /* 0x000000010400788c */ /* 0x000fe4000bf25270 */
[----:B------:R-:W-:-:S06]  /*0d00*/  UISETP.NE.AND UP2, UPT, UR52, 0x1, UPT ;  /* 0x000000013400788c */ /* 0x000fcc000bf45270 */
[----:B------:R-:W-:Y:S01]  /*0d10*/  @UP0 ULDC.64 UR6, c[0x0][0xa08] ;  /* 0x0002820000060ab9 */ /* 0x000fe20000000a00 */
[----:B------:R-:W-:Y:S01]  /*0d20*/  PLOP3.LUT P0, PT, PT, PT, UP2, 0x80, 0x0 ;  /* 0x000000000000781c */ /* 0x000fe20003f0f028 */
[----:B------:R-:W-:-:S03]  /*0d30*/  UIMAD.WIDE.U32 UR4, UR45, UR6, URZ ;  /* 0x000000062d0472a5 */ /* 0x000fc6000f8e003f */
[----:B------:R-:W-:Y:S01]  /*0d40*/  @UP1 ULDC UR6, c[0x0][0xa18] ;  /* 0x0002860000061ab9 */ /* 0x000fe20000000800 */
[----:B------:R-:W-:Y:S02]  /*0d50*/  @UP0 USHF.R.U32.HI UR45, URZ, UR7, UR5 ;  /* 0x000000073f2d0299 */ /* 0x000fe40008011605 */
[----:B------:R-:W-:Y:S01]  /*0d60*/  UISETP.NE.AND UP0, UPT, UR44, 0x1, UPT ;  /* 0x000000012c00788c */ /* 0x000fe2000bf05270 */
[----:B------:R-:W-:Y:S02]  /*0d70*/  @UP1 ULDC UR4, c[0x0][0xa14] ;  /* 0x0002850000041ab9 */ /* 0x000fe40000000800 */
[----:B------:R-:W-:Y:S02]  /*0d80*/  UIMAD.WIDE.U32 UR4, UR45, UR4, URZ ;  /* 0x000000042d0472a5 */ /* 0x000fe4000f8e003f */
[----:B------:R-:W-:Y:S01]  /*0d90*/  IMAD R0, RZ, RZ, -UR45 ;  /* 0x8000002dff007e24 */ /* 0x000fe2000f8e02ff */
[----:B------:R-:W-:Y:S01]  /*0da0*/  UMOV UR39, UR45 ;  /* 0x0000002d00277c82 */ /* 0x000fe20008000000 */
[----:B------:R-:W-:-:S02]  /*0db0*/  @UP1 USHF.R.U32.HI UR39, URZ, UR6, UR5 ;  /* 0x000000063f271299 */ /* 0x000fc40008011605 */
[----:B------:R-:W-:Y:S02]  /*0dc0*/  IMAD R0, R0, UR8, R17 ;  /* 0x0000000800007c24 */ /* 0x000fe4000f8e0211 */
[----:B------:R-:W-:Y:S02]  /*0dd0*/  @UP0 ULDC.64 UR6, c[0x0][0xa20] ;  /* 0x0002880000060ab9 */ /* 0x000fe40000000a00 */
[----:B------:R-:W-:Y:S01]  /*0de0*/  UIMAD.WIDE.U32 UR4, UR39, UR6, URZ ;  /* 0x00000006270472a5 */ /* 0x000fe2000f8e003f */
[----:B------:R-:W-:Y:S02]  /*0df0*/  R2UR UR42, R0 ;  /* 0x00000000002a72ca */ /* 0x000fe400000e0000 */
[----:B------:R-:W-:Y:S01]  /*0e00*/  UMOV UR6, UR39 ;  /* 0x0000002700067c82 */ /* 0x000fe20008000000 */
[----:B------:R-:W-:-:S04]  /*0e10*/  @UP0 USHF.R.U32.HI UR6, URZ, UR7, UR5 ;  /* 0x000000073f060299 */ /* 0x000fc80008011605 */
[----:B------:R-:W-:-:S04]  /*0e20*/  UIADD3 UR4, -UR6, URZ, URZ ;  /* 0x0000003f06047290 */ /* 0x000fc8000fffe13f */
[----:B------:R-:W-:Y:S01]  /*0e30*/  UIMAD UR44, UR44, UR4, UR39 ;  /* 0x000000042c2c72a4 */ /* 0x000fe2000f8e0227 */
[----:B--2---:R-:W-:Y:S11]  /*0e40*/  @!P0 BRA `(.L_x_8) ;  /* 0x0000000000688947 */ /* 0x004ff60003800000 */
[----:B------:R-:W-:-:S06]  /*0e50*/  UISETP.NE.AND UP0, UPT, UR52, 0x2, UPT ;  /* 0x000000023400788c */ /* 0x000fcc000bf05270 */
[----:B------:R-:W-:-:S13]  /*0e60*/  PLOP3.LUT P1, PT, PT, PT, UP0, 0x80, 0x0 ;  /* 0x000000000000781c */ /* 0x000fda0003f2f008 */
[----:B------:R-:W-:Y:S05]  /*0e70*/  @!P1 BRA `(.L_x_9) ;  /* 0x0000000000449947 */ /* 0x000fea0003800000 */
[----:B------:R-:W-:-:S06]  /*0e80*/  UISETP.NE.AND UP0, UPT, UR52, 0x3, UPT ;  /* 0x000000033400788c */ /* 0x000fcc000bf05270 */
[----:B------:R-:W-:-:S13]  /*0e90*/  PLOP3.LUT P1, PT, PT, PT, UP0, 0x80, 0x0 ;  /* 0x000000000000781c */ /* 0x000fda0003f2f008 */
[----:B------:R-:W-:Y:S05]  /*0ea0*/  @!P1 BRA `(.L_x_10) ;  /* 0x0000000000249947 */ /* 0x000fea0003800000 */
[----:B------:R-:W-:-:S06]  /*0eb0*/  UISETP.NE.AND UP0, UPT, UR52, 0x4, UPT ;  /* 0x000000043400788c */ /* 0x000fcc000bf05270 */
[----:B------:R-:W-:-:S13]  /*0ec0*/  PLOP3.LUT P1, PT, PT, PT, UP0, 0x80, 0x0 ;  /* 0x000000000000781c */ /* 0x000fda0003f2f008 */
[----:B------:R-:W-:Y:S05]  /*0ed0*/  @P1 BRA `(.L_x_11) ;  /* 0x0000000000541947 */ /* 0x000fea0003800000 */
[----:B------:R-:W-:Y:S02]  /*0ee0*/  UIADD3 UR4, UR38, -0x1, URZ ;  /* 0xffffffff26047890 */ /* 0x000fe4000fffe03f */
[----:B------:R-:W-:Y:S02]  /*0ef0*/  ULOP3.LUT UR38, UR38, 0x1, URZ, 0xc, !UPT ;  /* 0x0000000126267892 */ /* 0x000fe4000f8e0c3f */
[----:B------:R-:W-:-:S04]  /*0f00*/  ULOP3.LUT UR4, UR4, 0x2, URZ, 0xc0, !UPT ;  /* 0x0000000204047892 */ /* 0x000fc8000f8ec03f */
[----:B------:R-:W-:-:S04]  /*0f10*/  USHF.R.U32.HI UR4, URZ, 0x1, UR4 ;  /* 0x000000013f047899 */ /* 0x000fc80008011604 */
[----:B------:R-:W-:Y:S01]  /*0f20*/  ULOP3.LUT UR37, UR37, UR4, URZ, 0x3c, !UPT ;  /* 0x0000000425257292 */ /* 0x000fe2000f8e3c3f */
[----:B------:R-:W-:Y:S11]  /*0f30*/  BRA `(.L_x_11) ;  /* 0x00000000003c7947 */ /* 0x000ff60003800000 */
.L_x_10:
[----:B------:R-:W-:Y:S02]  /*0f40*/  ULOP3.LUT UP0, URZ, UR38, 0x2, URZ, 0xc0, !UPT ;  /* 0x00000002263f7892 */ /* 0x000fe4000f80c03f */
[----:B------:R-:W-:Y:S02]  /*0f50*/  ULOP3.LUT UR38, UR38, 0x1, URZ, 0xc0, !UPT ;  /* 0x0000000126267892 */ /* 0x000fe4000f8ec03f */
[----:B------:R-:W-:-:S04]  /*0f60*/  USEL UR4, URZ, 0x1, UP0 ;  /* 0x000000013f047887 */ /* 0x000fc80008000000 */
[----:B------:R-:W-:Y:S01]  /*0f70*/  ULOP3.LUT UR37, UR37, UR4, URZ, 0x3c, !UPT ;  /* 0x0000000425257292 */ /* 0x000fe2000f8e3c3f */
[----:B------:R-:W-:Y:S11]  /*0f80*/  BRA `(.L_x_11) ;  /* 0x0000000000287947 */ /* 0x000ff60003800000 */
.L_x_9:
[----:B------:R-:W-:Y:S02]  /*0f90*/  UIADD3 UR4, UR38, 0x1, URZ ;  /* 0x0000000126047890 */ /* 0x000fe4000fffe03f */
[----:B------:R-:W-:Y:S02]  /*0fa0*/  ULOP3.LUT UR38, UR38, 0x1, URZ, 0xc, !UPT ;  /* 0x0000000126267892 */ /* 0x000fe4000f8e0c3f */
[----:B------:R-:W-:-:S04]  /*0fb0*/  UISETP.GT.U32.AND UP0, UPT, UR4, 0x1, UPT ;  /* 0x000000010400788c */ /* 0x000fc8000bf04070 */
[----:B------:R-:W-:-:S04]  /*0fc0*/  USEL UR4, URZ, 0x1, !UP0 ;  /* 0x000000013f047887 */ /* 0x000fc8000c000000 */
[----:B------:R-:W-:Y:S01]  /*0fd0*/  ULOP3.LUT UR37, UR37, UR4, URZ, 0x3c, !UPT ;  /* 0x0000000425257292 */ /* 0x000fe2000f8e3c3f */
[----:B------:R-:W-:Y:S11]  /*0fe0*/  BRA `(.L_x_11) ;  /* 0x0000000000107947 */ /* 0x000ff60003800000 */
.L_x_8:
[----:B------:R-:W-:Y:S02]  /*0ff0*/  UISETP.GT.U32.AND UP0, UPT, UR38, 0x1, UPT ;  /* 0x000000012600788c */ /* 0x000fe4000bf04070 */
[----:B------:R-:W-:Y:S02]  /*1000*/  ULOP3.LUT UR38, UR38, 0x1, URZ, 0xc0, !UPT ;  /* 0x0000000126267892 */ /* 0x000fe4000f8ec03f */
[----:B------:R-:W-:-:S04]  /*1010*/  USEL UR4, URZ, 0x1, !UP0 ;  /* 0x000000013f047887 */ /* 0x000fc8000c000000 */
[----:B------:R-:W-:-:S12]  /*1020*/  ULOP3.LUT UR37, UR37, UR4, URZ, 0x3c, !UPT ;  /* 0x0000000425257292 */ /* 0x000fd8000f8e3c3f */
.L_x_11:
[----:B------:R-:W-:Y:S05]  /*1030*/  @!P0 BRA `(.L_x_12) ;  /* 0x00000000003c8947 */ /* 0x000fea0003800000 */
        /* <DEDUP_REMOVED lines=9> */
[----:B------:R-:W-:Y:S01]  /*10d0*/  ULEA UR42, UR42, 0x3, 0x1 ;  /* 0x000000032a2a7891 */ /* 0x000fe2000f8e083f */
[----:B------:R-:W-:Y:S11]  /*10e0*/  BRA `(.L_x_15) ;  /* 0x0000000000147947 */ /* 0x000ff60003800000 */
.L_x_14:
[----:B------:R-:W-:Y:S01]  /*10f0*/  ULEA UR42, UR42, 0x2, 0x1 ;  /* 0x000000022a2a7891 */ /* 0x000fe2000f8e083f */
[----:B------:R-:W-:Y:S11]  /*1100*/  BRA `(.L_x_15) ;  /* 0x00000000000c7947 */ /* 0x000ff60003800000 */
.L_x_13:
[----:B------:R-:W-:Y:S01]  /*1110*/  ULEA UR42, UR42, 0x1, 0x1 ;  /* 0x000000012a2a7891 */ /* 0x000fe2000f8e083f */
[----:B------:R-:W-:Y:S11]  /*1120*/  BRA `(.L_x_15) ;  /* 0x0000000000047947 */ /* 0x000ff60003800000 */
.L_x_12:
[----:B------:R-:W-:-:S12]  /*1130*/  USHF.L.U32 UR42, UR42, 0x1, URZ ;  /* 0x000000012a2a7899 */ /* 0x000fd8000800063f */
.L_x_15:
[----:B------:R-:W-:-:S04]  /*1140*/  ULOP3.LUT UR4, UR50, 0x1, URZ, 0xfc, !UPT ;  /* 0x0000000132047892 */ /* 0x000fc8000f8efc3f */
[----:B------:R-:W-:-:S06]  /*1150*/  UISETP.NE.AND UP0, UPT, UR4, 0x3, UPT ;  /* 0x000000030400788c */ /* 0x000fcc000bf05270 */
[----:B------:R-:W-:-:S13]  /*1160*/  PLOP3.LUT P0, PT, PT, PT, UP0, 0x80, 0x0 ;  /* 0x000000000000781c */ /* 0x000fda0003f0f008 */
[----:B------:R-:W-:Y:S05]  /*1170*/  @!P0 BRA `(.L_x_16) ;  /* 0x0000000000048947 */ /* 0x000fea0003800000 */
[----:B------:R-:W-:Y:S01]  /*1180*/  BPT.TRAP 0x1 ;  /* 0x000000040000795c */ /* 0x000fe20000300000 */
.L_x_16:
[----:B------:R-:W-:Y:S01]  /*1190*/  ULEA UR5, UR38, UR49, 0x3 ;  /* 0x0000003126057291 */ /* 0x000fe2000f8e183f */
[----:B------:R-:W-:Y:S01]  /*11a0*/  MOV R0, UR37 ;  /* 0x0000002500007c02 */ /* 0x000fe20008000f00 */
[----:B------:R-:W-:-:S03]  /*11b0*/  ULOP3.LUT UR4, UR51, 0x1, URZ, 0xfc, !UPT ;  /* 0x0000000133047892 */ /* 0x000fc6000f8efc3f */
[----:B------:R-:W-:Y:S01]  /*11c0*/  SHF.L.U32 R0, R0, 0x1f, RZ ;  /* 0x0000001f00007819 */ /* 0x000fe200000006ff */
[----:B------:R-:W-:-:S03]  /*11d0*/  UISETP.NE.AND UP0, UPT, UR4, 0x3, UPT ;  /* 0x000000030400788c */ /* 0x000fc6000bf05270 */
[----:B------:R-:W1:Y:S03]  /*11e0*/  SYNCS.PHASECHK.TRANS64.TRYWAIT P1, [UR5+0x12450], R0 ;  /* 0x01245000ff0075a7 */ /* 0x000e660008020145 */
[----:B------:R-:W-:Y:S01]  /*11f0*/  PLOP3.LUT P0, PT, PT, PT, UP0, 0x80, 0x0 ;  /* 0x000000000000781c */ /* 0x000fe20003f0f008 */
[----:B-1----:R-:W-:-:S12]  /*1200*/  @!P1 BRA `(.L_x_17) ;  /* 0x0000005c00089947 */ /* 0x002fd80003800000 */
.L_x_109:
[----:B------:R-:W-:Y:S05]  /*1210*/  @!P0 BRA `(.L_x_18) ;  /* 0x0000000000048947 */ /* 0x000fea0003800000 */
[----:B------:R-:W-:Y:S01]  /*1220*/  BPT.TRAP 0x1 ;  /* 0x000000040000795c */ /* 0x000fe20000300000 */
.L_x_18:
[----:B------:R-:W-:Y:S01]  /*1230*/  ULEA UR22, UR36, UR49, 0x3 ;  /* 0x0000003124167291 */ /* 0x000fe2000f8e183f */
[----:B-1----:R-:W-:Y:S01]  /*1240*/  SHF.L.U32 R0, R16, 0x1f, RZ ;  /* 0x0000001f10007819 */ /* 0x002fe200000006ff */
[----:B------:R-:W-:Y:S01]  /*1250*/  UIADD3 UR23, UR49, 0x12490, URZ ;  /* 0x0001249031177890 */ /* 0x000fe2000fffe03f */
[----:B------:R-:W-:Y:S01]  /*1260*/  SHF.L.U32 R3, R23, 0x1f, RZ ;  /* 0x0000001f17037819 */ /* 0x000fe200000006ff */
[----:B------:R-:W-:Y:S02]  /*1270*/  ULEA UR4, UR52, 0xfffffff8, 0x3 ;  /* 0xfffffff834047891 */ /* 0x000fe4000f8e183f */
[----:B------:R-:W-:Y:S02]  /*1280*/  ULEA UR20, UR52, UR23, 0x3 ;  /* 0x0000001734147291 */ /* 0x000fe4000f8e183f */
[----:B------:R-:W-:Y:S01]  /*1290*/  ULOP3.LUT UR21, UR4, 0x8, URZ, 0xc, !UPT ;  /* 0x0000000804157892 */ /* 0x000fe2000f8e0c3f */
[----:B------:R-:W1:Y:S02]  /*12a0*/  SYNCS.PHASECHK.TRANS64.TRYWAIT P1, [UR22+0x12400], R0 ;  /* 0x01240000ff0075a7 */ /* 0x000e640008020156 */
[----:B-1----:R-:W-:Y:S09]  /*12b0*/  @!P1 BRA `(.L_x_19) ;  /* 0x0000005800f49947 */ /* 0x002ff20003800000 */
.L_x_110:
[----:B------:R-:W2:Y:S02]  /*12c0*/  SYNCS.PHASECHK.TRANS64.TRYWAIT P1, [UR20+-0x8], R3 ;  /* 0xfffff803ff0075a7 */ /* 0x000ea40008020154 */
[----:B--2---:R-:W-:Y:S05]  /*12d0*/  @!P1 BRA `(.L_x_20) ;  /* 0x0000005c00049947 */ /* 0x004fea0003800000 */
.L_x_111:
[----:B------:R-:W-:Y:S01]  /*12e0*/  ULEA UR18, UR36, UR46, 0x9 ;  /* 0x0000002e24127291 */ /* 0x000fe2000f8e483f */
[----:B------:R-:W-:Y:S01]  /*12f0*/  WARPGROUP.ARRIVE ;  /* 0x00000000000079c5 */ /* 0x000fe20000000000 */
[----:B------:R-:W-:Y:S01]  /*1300*/  ULEA UR16, UR38, UR47, 0x9 ;  /* 0x0000002f26107291 */ /* 0x000fe2000f8e483f */
[----:B------:R-:W-:Y:S01]  /*1310*/  UMOV UR19, 0x40000040 ;  /* 0x4000004000137882 */ /* 0x000fe20000000000 */
[----:B------:R-:W-:Y:S01]  /*1320*/  UMOV UR17, 0x40000040 ;  /* 0x4000004000117882 */ /* 0x000fe20000000000 */
[----:B------:R-:W-:Y:S02]  /*1330*/  UIADD3 UR6, UR18, 0x2, URZ ;  /* 0x0000000212067890 */ /* 0x000fe4000fffe03f */
[----:B------:R-:W-:Y:S01]  /*1340*/  UIADD3 UR4, UR16, 0x2, URZ ;  /* 0x0000000210047890 */ /* 0x000fe2000fffe03f */
[----:B------:R-:W-:-:S03]  /*1350*/  UMOV UR7, 0x40000040 ;  /* 0x4000004000077882 */ /* 0x000fc60000000000 */
[----:B------:R-:W-:Y:S01]  /*1360*/  HGMMA.64x64x16.F32.BF16 R24, gdesc[UR16], RZ, !UPT, gsb0 ;  /* 0x00e00000101879f0 */ /* 0x000fe2000c0018ff */
[----:B------:R-:W-:Y:S01]  /*1370*/  UMOV UR5, 0x40000040 ;  /* 0x4000004000057882 */ /* 0x000fe20000000000 */
[----:B------:R-:W-:Y:S02]  /*1380*/  UIADD3 UR10, UR18, 0x4, URZ ;  /* 0x00000004120a7890 */ /* 0x000fe4000fffe03f */
[----:B------:R-:W-:Y:S01]  /*1390*/  UIADD3 UR8, UR16, 0x4, URZ ;  /* 0x0000000410087890 */ /* 0x000fe2000fffe03f */
[----:B------:R-:W-:Y:S01]  /*13a0*/  UMOV UR11, 0x40000040 ;  /* 0x40000040000b7882 */ /* 0x000fe20000000000 */
[----:B------:R-:W-:Y:S01]  /*13b0*/  UMOV UR9, 0x40000040 ;  /* 0x4000004000097882 */ /* 0x000fe20000000000 */
[----:B------:R-:W-:Y:S02]  /*13c0*/  UIADD3 UR14, UR18, 0x6, URZ ;  /* 0x00000006120e7890 */ /* 0x000fe4000fffe03f */
[----:B------:R-:W-:Y:S01]  /*13d0*/  UIADD3 UR12, UR16, 0x6, URZ ;  /* 0x00000006100c7890 */ /* 0x000fe2000fffe03f */
[----:B------:R-:W-:Y:S01]  /*13e0*/  UMOV UR15, 0x40000040 ;  /* 0x40000040000f7882 */ /* 0x000fe20000000000 */
[----:B------:R-:W-:Y:S01]  /*13f0*/  UMOV UR13, 0x40000040 ;  /* 0x40000040000d7882 */ /* 0x000fe20000000000 */
[----:B------:R-:W-:-:S02]  /*1400*/  WARPGROUP.DEPBAR.LE gsb0, 0x0 ;  /* 0x00008000000079c5 */ /* 0x000fc40000010000 */
[----:B------:R-:W-:-:S06]  /*1410*/  WARPGROUP.ARRIVE ;  /* 0x00000000000079c5 */ /* 0x000fcc0000000000 */
[----:B------:R-:W-:Y:S01]  /*1420*/  HGMMA.64x64x16.F32.BF16 R24, gdesc[UR4], R24, gsb0 ;  /* 0x00e00000041879f0 */ /* 0x000fe20008001818 */
[----:B------:R-:W-:Y:S02]  /*1430*/  ULDC UR6, c[0x0][0x604] ;  /* 0x0001810000067ab9 */ /* 0x000fe40000000800 */
[----:B------:R-:W-:Y:S02]  /*1440*/  WARPGROUP.DEPBAR.LE gsb0, 0x0 ;  /* 0x00008000000079c5 */ /* 0x000fe40000010000 */
[----:B------:R-:W-:-:S06]  /*1450*/  WARPGROUP.ARRIVE ;  /* 0x00000000000079c5 */ /* 0x000fcc0000000000 */
[----:B------:R-:W-:Y:S03]  /*1460*/  HGMMA.64x64x16.F32.BF16 R24, gdesc[UR8], R24, gsb0 ;  /* 0x00e00000081879f0 */ /* 0x000fe60008001818 */
[----:B------:R-:W-:Y:S02]  /*1470*/  WARPGROUP.DEPBAR.LE gsb0, 0x0 ;  /* 0x00008000000079c5 */ /* 0x000fe40000010000 */
[----:B------:R-:W-:-:S06]  /*1480*/  WARPGROUP.ARRIVE ;  /* 0x00000000000079c5 */ /* 0x000fcc0000000000 */
[----:B------:R-:W-:Y:S03]  /*1490*/  HGMMA.64x64x16.F32.BF16 R24, gdesc[UR12], R24, gsb0 ;  /* 0x00e000000c1879f0 */ /* 0x000fe60008001818 */
[----:B------:R-:W-:Y:S02]  /*14a0*/  WARPGROUP.DEPBAR.LE gsb0, 0x0 ;  /* 0x00008000000079c5 */ /* 0x000fe40000010000 */
[----:B-1----:R-:W-:-:S04]  /*14b0*/  FMNMX R3, R24, R25, !PT ;  /* 0x0000001918037209 */ /* 0x002fc80007800000 */
[----:B------:R-:W-:-:S04]  /*14c0*/  FMNMX R0, R28, R3, !PT ;  /* 0x000000031c007209 */ /* 0x000fc80007800000 */
        /* <DEDUP_REMOVED lines=11> */
[----:B------:R-:W-:Y:S02]  /*1580*/  FMNMX R0, R52, R3, !PT ;  /* 0x0000000334007209 */ /* 0x000fe40007800000 */
[----:B------:R-:W-:Y:S02]  /*1590*/  FMNMX R3, R26, R27, !PT ;  /* 0x0000001b1a037209 */ /* 0x000fe40007800000 */
[----:B------:R-:W-:-:S05]  /*15a0*/  FMNMX R5, R53, R0, !PT ;  /* 0x0000000035057209 */ /* 0x000fca0007800000 */
[----:B------:R-:W1:Y:S02]  /*15b0*/  SHFL.BFLY PT, R0, R5, 0x1, 0x1f ;  /* 0x0c201f0005007f89 */ /* 0x000e6400000e0000 */
[----:B-1----:R-:W-:Y:S02]  /*15c0*/  FMNMX R6, R5, R0, !PT ;  /* 0x0000000005067209 */ /* 0x002fe40007800000 */
[----:B------:R-:W-:-:S03]  /*15d0*/  FMNMX R0, R30, R3, !PT ;  /* 0x000000031e007209 */ /* 0x000fc60007800000 */
[----:B------:R-:W1:Y:S01]  /*15e0*/  SHFL.BFLY PT, R7, R6, 0x2, 0x1f ;  /* 0x0c401f0006077f89 */ /* 0x000e6200000e0000 */
[----:B------:R-:W-:-:S04]  /*15f0*/  FMNMX R3, R31, R0, !PT ;  /* 0x000000001f037209 */ /* 0x000fc80007800000 */
[----:B------:R-:W-:-:S04]  /*1600*/  FMNMX R0, R34, R3, !PT ;  /* 0x0000000322007209 */ /* 0x000fc80007800000 */
[----:B------:R-:W-:-:S04]  /*1610*/  FMNMX R3, R35, R0, !PT ;  /* 0x0000000023037209 */ /* 0x000fc80007800000 */
[----:B------:R-:W-:-:S04]  /*1620*/  FMNMX R0, R38, R3, !PT ;  /* 0x0000000326007209 */ /* 0x000fc80007800000 */
[----:B------:R-:W-:-:S04]  /*1630*/  FMNMX R3, R39, R0, !PT ;  /* 0x0000000027037209 */ /* 0x000fc80007800000 */
[----:B------:R-:W-:Y:S02]  /*1640*/  FMNMX R0, R42, R3, !PT ;  /* 0x000000032a007209 */ /* 0x000fe40007800000 */
[----:B-1----:R-:W-:Y:S02]  /*1650*/  FMNMX R4, R6, R7, !PT ;  /* 0x0000000706047209 */ /* 0x002fe40007800000 */
[----:B------:R-:W-:Y:S02]  /*1660*/  FMNMX R3, R43, R0, !PT ;  /* 0x000000002b037209 */ /* 0x000fe40007800000 */
[----:B------:R-:W-:Y:S02]  /*1670*/  FSETP.NEU.AND P1, PT, R4, -INF , PT ;  /* 0xff8000000400780b */ /* 0x000fe40003f2d000 */
[----:B------:R-:W-:Y:S02]  /*1680*/  FMNMX R0, R46, R3, !PT ;  /* 0x000000032e007209 */ /* 0x000fe40007800000 */
[----:B------:R-:W-:-:S02]  /*1690*/  FSEL R5, R4, RZ, P1 ;  /* 0x000000ff04057208 */ /* 0x000fc40000800000 */
[----:B------:R-:W-:-:S03]  /*16a0*/  FMNMX R3, R47, R0, !PT ;  /* 0x000000002f037209 */ /* 0x000fc60007800000 */
[----:B------:R-:W-:Y:S01]  /*16b0*/  FMUL R6, R5, UR6 ;  /* 0x0000000605067c20 */ /* 0x000fe20008400000 */
[----:B------:R-:W-:-:S03]  /*16c0*/  FMNMX R0, R50, R3, !PT ;  /* 0x0000000332007209 */ /* 0x000fc60007800000 */
[--C-:B------:R-:W-:Y:S01]  /*16d0*/  FFMA R24, R24, UR6, -R6.reuse ;  /* 0x0000000618187c23 */ /* 0x100fe20008000806 */
[--C-:B------:R-:W-:Y:S01]  /*16e0*/  FFMA R25, R25, UR6, -R6.reuse ;  /* 0x0000000619197c23 */ /* 0x100fe20008000806 */
[----:B------:R-:W-:Y:S01]  /*16f0*/  FMNMX R3, R51, R0, !PT ;  /* 0x0000000033037209 */ /* 0x000fe20007800000 */
[--C-:B------:R-:W-:Y:S01]  /*1700*/  FFMA R36, R36, UR6, -R6.reuse ;  /* 0x0000000624247c23 */ /* 0x100fe20008000806 */
[--C-:B------:R-:W-:Y:S01]  /*1710*/  FFMA R33, R33, UR6, -R6.reuse ;  /* 0x0000000621217c23 */ /* 0x100fe20008000806 */
[----:B------:R-:W-:Y:S01]  /*1720*/  FSETP.GEU.AND P5, PT, R24, -126, PT ;  /* 0xc2fc00001800780b */ /* 0x000fe20003fae000 */
[--C-:B------:R-:W-:Y:S01]  /*1730*/  FFMA R28, R28, UR6, -R6.reuse ;  /* 0x000000061c1c7c23 */ /* 0x100fe20008000806 */
[----:B------:R-:W-:Y:S01]  /*1740*/  FSETP.GEU.AND P6, PT, R25, -126, PT ;  /* 0xc2fc00001900780b */ /* 0x000fe20003fce000 */
[--C-:B------:R-:W-:Y:S01]  /*1750*/  FFMA R32, R32, UR6, -R6.reuse ;  /* 0x0000000620207c23 */ /* 0x100fe20008000806 */
[----:B------:R-:W-:Y:S01]  /*1760*/  FMNMX R0, R54, R3, !PT ;  /* 0x0000000336007209 */ /* 0x000fe20007800000 */
[--C-:B------:R-:W-:Y:S01]  /*1770*/  FFMA R37, R37, UR6, -R6.reuse ;  /* 0x0000000625257c23 */ /* 0x100fe20008000806 */
[--C-:B------:R-:W-:Y:S01]  /*1780*/  FFMA R29, R29, UR6, -R6.reuse ;  /* 0x000000061d1d7c23 */ /* 0x100fe20008000806 */
[----:B------:R-:W-:Y:S01]  /*1790*/  FSETP.GEU.AND P4, PT, R33, -126, PT ;  /* 0xc2fc00002100780b */ /* 0x000fe20003f8e000 */
[--C-:B------:R-:W-:Y:S01]  /*17a0*/  FFMA R45, R45, UR6, -R6.reuse ;  /* 0x000000062d2d7c23 */ /* 0x100fe20008000806 */
[----:B------:R-:W-:Y:S01]  /*17b0*/  FMNMX R0, R55, R0, !PT ;  /* 0x0000000037007209 */ /* 0x000fe20007800000 */
[--C-:B------:R-:W-:Y:S01]  /*17c0*/  FFMA R40, R40, UR6, -R6.reuse ;  /* 0x0000000628287c23 */ /* 0x100fe20008000806 */
[----:B------:R-:W-:Y:S01]  /*17d0*/  FSETP.GEU.AND P3, PT, R28, -126, PT ;  /* 0xc2fc00001c00780b */ /* 0x000fe20003f6e000 */
[--C-:B------:R-:W-:Y:S01]  /*17e0*/  FFMA R44, R44, UR6, -R6.reuse ;  /* 0x000000062c2c7c23 */ /* 0x100fe20008000806 */
[----:B------:R-:W-:Y:S01]  /*17f0*/  @!P5 FMUL R24, R24, 0.5 ;  /* 0x3f0000001818d820 */ /* 0x000fe20000400000 */
[----:B------:R-:W1:Y:S01]  /*1800*/  SHFL.BFLY PT, R3, R0, 0x1, 0x1f ;  /* 0x0c201f0000037f89 */ /* 0x000e6200000e0000 */
[----:B------:R-:W-:Y:S01]  /*1810*/  @!P6 FMUL R25, R25, 0.5 ;  /* 0x3f0000001919e820 */ /* 0x000fe20000400000 */
[----:B------:R-:W-:Y:S01]  /*1820*/  FSETP.GEU.AND P1, PT, R32, -126, PT ;  /* 0xc2fc00002000780b */ /* 0x000fe20003f2e000 */
[--C-:B------:R-:W-:Y:S01]  /*1830*/  FFMA R48, R48, UR6, -R6.reuse ;  /* 0x0000000630307c23 */ /* 0x100fe20008000806 */
[----:B------:R-:W-:Y:S01]  /*1840*/  FSETP.GEU.AND P2, PT, R29, -126, PT ;  /* 0xc2fc00001d00780b */ /* 0x000fe20003f4e000 */
[----:B------:R-:W2:Y:S01]  /*1850*/  MUFU.EX2 R24, R24 ;  /* 0x0000001800187308 */ /* 0x000ea20000000800 */
[----:B------:R-:W-:Y:S01]  /*1860*/  @!P4 FMUL R33, R33, 0.5 ;  /* 0x3f0000002121c820 */ /* 0x000fe20000400000 */
[--C-:B------:R-:W-:Y:S01]  /*1870*/  FFMA R41, R41, UR6, -R6.reuse ;  /* 0x0000000629297c23 */ /* 0x100fe20008000806 */
[--C-:B------:R-:W-:Y:S01]  /*1880*/  FFMA R49, R49, UR6, -R6.reuse ;  /* 0x0000000631317c23 */ /* 0x100fe20008000806 */
[--C-:B------:R-:W-:Y:S01]  /*1890*/  FFMA R52, R52, UR6, -R6.reuse ;  /* 0x0000000634347c23 */ /* 0x100fe20008000806 */
[----:B------:R-:W-:Y:S01]  /*18a0*/  @!P3 FMUL R28, R28, 0.5 ;  /* 0x3f0000001c1cb820 */ /* 0x000fe20000400000 */
[----:B------:R-:W-:-:S02]  /*18b0*/  FFMA R53, R53, UR6, -R6 ;  /* 0x0000000635357c23 */ /* 0x000fc40008000806 */
[----:B------:R-:W3:Y:S02]  /*18c0*/  MUFU.EX2 R25, R25 ;  /* 0x0000001900197308 */ /* 0x000ee40000000800 */
[----:B------:R-:W-:Y:S02]  /*18d0*/  @!P1 FMUL R32, R32, 0.5 ;  /* 0x3f00000020209820 */ /* 0x000fe40000400000 */
[----:B------:R-:W-:-:S04]  /*18e0*/  @!P2 FMUL R29, R29, 0.5 ;  /* 0x3f0000001d1da820 */ /* 0x000fc80000400000 */
[----:B------:R-:W4:Y:S01]  /*18f0*/  MUFU.EX2 R33, R33 ;  /* 0x0000002100217308 */ /* 0x000f220000000800 */
[----:B--2---:R-:W-:Y:S01]  /*1900*/  @!P5 FMUL R24, R24, R24 ;  /* 0x000000181818d220 */ /* 0x004fe20000400000 */
[----:B------:R-:W-:Y:S02]  /*1910*/  FSETP.GEU.AND P5, PT, R36, -126, PT ;  /* 0xc2fc00002400780b */ /* 0x000fe40003fae000 */
[----:B-1----:R-:W-:-:S04]  /*1920*/  FMNMX R3, R0, R3, !PT ;  /* 0x0000000300037209 */ /* 0x002fc80007800000 */
[----:B------:R-:W1:Y:S01]  /*1930*/  MUFU.EX2 R28, R28 ;  /* 0x0000001c001c7308 */ /* 0x000e620000000800 */
[----:B---3--:R-:W-:Y:S01]  /*1940*/  @!P6 FMUL R25, R25, R25 ;  /* 0x000000191919e220 */ /* 0x008fe20000400000 */
[----:B------:R-:W-:Y:S01]  /*1950*/  FSETP.GEU.AND P6, PT, R37, -126, PT ;  /* 0xc2fc00002500780b */ /* 0x000fe20003fce000 */
[----:B------:R-:W2:Y:S04]  /*1960*/  SHFL.BFLY PT, R0, R3, 0x2, 0x1f ;  /* 0x0c401f0003007f89 */ /* 0x000ea800000e0000 */
[----:B------:R-:W-:Y:S01]  /*1970*/  @!P5 FMUL R36, R36, 0.5 ;  /* 0x3f0000002424d820 */ /* 0x000fe20000400000 */
[----:B------:R-:W3:Y:S01]  /*1980*/  MUFU.EX2 R32, R32 ;  /* 0x0000002000207308 */ /* 0x000ee20000000800 */
[----:B----4-:R-:W-:Y:S01]  /*1990*/  @!P4 FMUL R33, R33, R33 ;  /* 0x000000212121c220 */ /* 0x010fe20000400000 */
[----:B------:R-:W-:-:S05]  /*19a0*/  FSETP.GEU.AND P4, PT, R45, -126, PT ;  /* 0xc2fc00002d00780b */ /* 0x000fca0003f8e000 */
[----:B------:R-:W-:Y:S01]  /*19b0*/  @!P6 FMUL R37, R37, 0.5 ;  /* 0x3f0000002525e820 */ /* 0x000fe20000400000 */
[----:B------:R-:W4:Y:S01]  /*19c0*/  MUFU.EX2 R36, R36 ;  /* 0x0000002400247308 */ /* 0x000f220000000800 */
[----:B-1----:R-:W-:Y:S01]  /*19d0*/  @!P3 FMUL R28, R28, R28 ;  /* 0x0000001c1c1cb220 */ /* 0x002fe20000400000 */
[----:B------:R-:W-:-:S05]  /*19e0*/  FSETP.GEU.AND P3, PT, R40, -126, PT ;  /* 0xc2fc00002800780b */ /* 0x000fca0003f6e000 */
[----:B------:R-:W-:Y:S01]  /*19f0*/  @!P4 FMUL R45, R45, 0.5 ;  /* 0x3f0000002d2dc820 */ /* 0x000fe20000400000 */
[----:B------:R-:W1:Y:S01]  /*1a00*/  MUFU.EX2 R37, R37 ;  /* 0x0000002500257308 */ /* 0x000e620000000800 */
[----:B---3--:R-:W-:Y:S01]  /*1a10*/  @!P1 FMUL R32, R32, R32 ;  /* 0x0000002020209220 */ /* 0x008fe20000400000 */
[----:B------:R-:W-:Y:S02]  /*1a20*/  FSETP.GEU.AND P1, PT, R44, -126, PT ;  /* 0xc2fc00002c00780b */ /* 0x000fe40003f2e000 */
[----:B--2---:R-:W-:-:S03]  /*1a30*/  FMNMX R5, R3, R0, !PT ;  /* 0x0000000003057209 */ /* 0x004fc60007800000 */
[----:B------:R-:W-:Y:S01]  /*1a40*/  @!P3 FMUL R40, R40, 0.5 ;  /* 0x3f0000002828b820 */ /* 0x000fe20000400000 */
[----:B------:R-:W2:Y:S01]  /*1a50*/  MUFU.EX2 R29, R29 ;  /* 0x0000001d001d7308 */ /* 0x000ea20000000800 */
[----:B----4-:R-:W-:Y:S01]  /*1a60*/  @!P5 FMUL R36, R36, R36 ;  /* 0x000000242424d220 */ /* 0x010fe20000400000 */
[----:B------:R-:W-:-:S04]  /*1a70*/  FSETP.NEU.AND P5, PT, R5, -INF , PT ;  /* 0xff8000000500780b */ /* 0x000fc80003fad000 */
[----:B------:R-:W-:Y:S01]  /*1a80*/  FSEL R0, R5, RZ, P5 ;  /* 0x000000ff05007208 */ /* 0x000fe20002800000 */
[----:B------:R-:W-:Y:S01]  /*1a90*/  @!P1 FMUL R44, R44, 0.5 ;  /* 0x3f0000002c2c9820 */ /* 0x000fe20000400000 */
[----:B------:R-:W-:Y:S01]  /*1aa0*/  FSETP.GEU.AND P5, PT, R49, -126, PT ;  /* 0xc2fc00003100780b */ /* 0x000fe20003fae000 */
[----:B-1----:R-:W-:Y:S01]  /*1ab0*/  @!P6 FMUL R37, R37, R37 ;  /* 0x000000252525e220 */ /* 0x002fe20000400000 */
[----:B------:R-:W-:Y:S01]  /*1ac0*/  FSETP.GEU.AND P6, PT, R48, -126, PT ;  /* 0xc2fc00003000780b */ /* 0x000fe20003fce000 */
[----:B------:R-:W1:Y:S01]  /*1ad0*/  MUFU.EX2 R10, R45 ;  /* 0x0000002d000a7308 */ /* 0x000e620000000800 */
[----:B------:R-:W-:-:S04]  /*1ae0*/  FMUL R0, R0, UR6 ;  /* 0x0000000600007c20 */ /* 0x000fc80008400000 */
[--C-:B------:R-:W-:Y:S01]  /*1af0*/  FFMA R27, R27, UR6, -R0.reuse ;  /* 0x000000061b1b7c23 */ /* 0x100fe20008000800 */
[----:B--2---:R-:W-:Y:S01]  /*1b00*/  @!P2 FMUL R29, R29, R29 ;  /* 0x0000001d1d1da220 */ /* 0x004fe20000400000 */
[----:B------:R-:W-:Y:S01]  /*1b10*/  FSETP.GEU.AND P2, PT, R41, -126, PT ;  /* 0xc2fc00002900780b */ /* 0x000fe20003f4e000 */
[----:B------:R-:W2:Y:S01]  /*1b20*/  MUFU.EX2 R7, R40 ;  /* 0x0000002800077308 */ /* 0x000ea20000000800 */
[--C-:B------:R-:W-:Y:S01]  /*1b30*/  FFMA R26, R26, UR6, -R0.reuse ;  /* 0x000000061a1a7c23 */ /* 0x100fe20008000800 */
[----:B------:R-:W-:Y:S01]  /*1b40*/  @!P5 FMUL R49, R49, 0.5 ;  /* 0x3f0000003131d820 */ /* 0x000fe20000400000 */
[--C-:B------:R-:W-:Y:S01]  /*1b50*/  FFMA R30, R30, UR6, -R0.reuse ;  /* 0x000000061e1e7c23 */ /* 0x100fe20008000800 */
[----:B------:R-:W-:Y:S01]  /*1b60*/  @!P6 FMUL R48, R48, 0.5 ;  /* 0x3f0000003030e820 */ /* 0x000fe20000400000 */
[--C-:B------:R-:W-:Y:S01]  /*1b70*/  FFMA R31, R31, UR6, -R0.reuse ;  /* 0x000000061f1f7c23 */ /* 0x100fe20008000800 */
[--C-:B------:R-:W-:Y:S01]  /*1b80*/  FFMA R34, R34, UR6, -R0.reuse ;  /* 0x0000000622227c23 */ /* 0x100fe20008000800 */
[--C-:B------:R-:W-:Y:S01]  /*1b90*/  FFMA R38, R38, UR6, -R0.reuse ;  /* 0x0000000626267c23 */ /* 0x100fe20008000800 */
[----:B------:R-:W3:Y:S01]  /*1ba0*/  MUFU.EX2 R9, R44 ;  /* 0x0000002c00097308 */ /* 0x000ee20000000800 */
[----:B-1----:R-:W-:Y:S01]  /*1bb0*/  @!P4 FMUL R10, R10, R10 ;  /* 0x0000000a0a0ac220 */ /* 0x002fe20000400000 */
[----:B------:R-:W-:Y:S01]  /*1bc0*/  FSETP.GEU.AND P4, PT, R27, -126, PT ;  /* 0xc2fc00001b00780b */ /* 0x000fe20003f8e000 */
[--C-:B------:R-:W-:Y:S01]  /*1bd0*/  FFMA R39, R39, UR6, -R0.reuse ;  /* 0x0000000627277c23 */ /* 0x100fe20008000800 */
[----:B------:R-:W-:Y:S01]  /*1be0*/  @!P2 FMUL R41, R41, 0.5 ;  /* 0x3f0000002929a820 */ /* 0x000fe20000400000 */
[--C-:B------:R-:W-:Y:S01]  /*1bf0*/  FFMA R42, R42, UR6, -R0.reuse ;  /* 0x000000062a2a7c23 */ /* 0x100fe20008000800 */
[--C-:B------:R-:W-:Y:S01]  /*1c00*/  FFMA R35, R35, UR6, -R0.reuse ;  /* 0x0000000623237c23 */ /* 0x100fe20008000800 */
[--C-:B------:R-:W-:Y:S01]  /*1c10*/  FFMA R43, R43, UR6, -R0.reuse ;  /* 0x000000062b2b7c23 */ /* 0x100fe20008000800 */
[----:B------:R-:W1:Y:S01]  /*1c20*/  MUFU.EX2 R11, R48 ;  /* 0x00000030000b7308 */ /* 0x000e620000000800 */
[----:B--2---:R-:W-:Y:S01]  /*1c30*/  @!P3 FMUL R7, R7, R7 ;  /* 0x000000070707b220 */ /* 0x004fe20000400000 */
[----:B------:R-:W-:Y:S01]  /*1c40*/  FSETP.GEU.AND P3, PT, R52, -126, PT ;  /* 0xc2fc00003400780b */ /* 0x000fe20003f6e000 */
[--C-:B------:R-:W-:Y:S01]  /*1c50*/  FFMA R46, R46, UR6, -R0.reuse ;  /* 0x000000062e2e7c23 */ /* 0x100fe20008000800 */
[--C-:B------:R-:W-:Y:S01]  /*1c60*/  FFMA R50, R50, UR6, -R0.reuse ;  /* 0x0000000632327c23 */ /* 0x100fe20008000800 */
[--C-:B------:R-:W-:Y:S01]  /*1c70*/  FFMA R51, R51, UR6, -R0.reuse ;  /* 0x0000000633337c23 */ /* 0x100fe20008000800 */
[--C-:B------:R-:W-:Y:S01]  /*1c80*/  FFMA R54, R54, UR6, -R0.reuse ;  /* 0x0000000636367c23 */ /* 0x100fe20008000800 */
[----:B------:R-:W-:Y:S01]  /*1c90*/  @!P4 FMUL R27, R27, 0.5 ;  /* 0x3f0000001b1bc820 */ /* 0x000fe20000400000 */
[----:B------:R-:W2:Y:S01]  /*1ca0*/  MUFU.EX2 R8, R41 ;  /* 0x0000002900087308 */ /* 0x000ea20000000800 */
[----:B---3--:R-:W-:Y:S01]  /*1cb0*/  @!P1 FMUL R9, R9, R9 ;  /* 0x0000000909099220 */ /* 0x008fe20000400000 */
[----:B------:R-:W-:Y:S01]  /*1cc0*/  FSETP.GEU.AND P1, PT, R26, -126, PT ;  /* 0xc2fc00001a00780b */ /* 0x000fe20003f2e000 */
[--C-:B------:R-:W-:Y:S01]  /*1cd0*/  FFMA R47, R47, UR6, -R0.reuse ;  /* 0x000000062f2f7c23 */ /* 0x100fe20008000800 */
[----:B------:R-:W-:Y:S01]  /*1ce0*/  FFMA R0, R55, UR6, -R0 ;  /* 0x0000000637007c23 */ /* 0x000fe20008000800 */
[----:B------:R-:W-:Y:S01]  /*1cf0*/  FADD R3, R24, R7 ;  /* 0x0000000718037221 */ /* 0x000fe20000000000 */
[----:B------:R-:W-:Y:S01]  /*1d00*/  F2FP.BF16.F32.PACK_AB R24, R25, R24 ;  /* 0x000000181918723e */ /* 0x000fe200000010ff */
[----:B------:R-:W-:Y:S01]  /*1d10*/  @!P3 FMUL R52, R52, 0.5 ;  /* 0x3f0000003434b820 */ /* 0x000fe20000400000 */
[----:B------:R-:W3:Y:S01]  /*1d20*/  MUFU.EX2 R6, R49 ;  /* 0x0000003100067308 */ /* 0x000ee20000000800 */
[----:B-1----:R-:W-:Y:S01]  /*1d30*/  @!P6 FMUL R11, R11, R11 ;  /* 0x0000000b0b0be220 */ /* 0x002fe20000400000 */
[----:B------:R-:W-:-:S05]  /*1d40*/  FSETP.GEU.AND P6, PT, R30, -126, PT ;  /* 0xc2fc00001e00780b */ /* 0x000fca0003fce000 */
[----:B------:R-:W-:Y:S01]  /*1d50*/  @!P1 FMUL R26, R26, 0.5 ;  /* 0x3f0000001a1a9820 */ /* 0x000fe20000400000 */
[----:B------:R-:W1:Y:S01]  /*1d60*/  MUFU.EX2 R13, R52 ;  /* 0x00000034000d7308 */ /* 0x000e620000000800 */
[----:B--2---:R-:W-:Y:S01]  /*1d70*/  @!P2 FMUL R8, R8, R8 ;  /* 0x000000080808a220 */ /* 0x004fe20000400000 */
[----:B------:R-:W-:-:S05]  /*1d80*/  FSETP.GEU.AND P2, PT, R53, -126, PT ;  /* 0xc2fc00003500780b */ /* 0x000fca0003f4e000 */
[----:B------:R-:W-:Y:S01]  /*1d90*/  @!P6 FMUL R30, R30, 0.5 ;  /* 0x3f0000001e1ee820 */ /* 0x000fe20000400000 */
[----:B------:R2:W4:Y:S01]  /*1da0*/  MUFU.EX2 R14, R26 ;  /* 0x0000001a000e7308 */ /* 0x0005220000000800 */
[----:B---3--:R-:W-:Y:S01]  /*1db0*/  @!P5 FMUL R6, R6, R6 ;  /* 0x000000060606d220 */ /* 0x008fe20000400000 */
[----:B------:R-:W-:-:S03]  /*1dc0*/  FSETP.GEU.AND P5, PT, R31, -126, PT ;  /* 0xc2fc00001f00780b */ /* 0x000fc60003fae000 */
[----:B------:R-:W-:Y:S01]  /*1dd0*/  FADD R41, R33, R6 ;  /* 0x0000000621297221 */ /* 0x000fe20000000000 */
[----:B------:R-:W-:Y:S01]  /*1de0*/  F2FP.BF16.F32.PACK_AB R92, R6, R11 ;  /* 0x0000000b065c723e */ /* 0x000fe200000010ff */
[----:B------:R-:W-:Y:S01]  /*1df0*/  @!P2 FMUL R53, R53, 0.5 ;  /* 0x3f0000003535a820 */ /* 0x000fe20000400000 */
[----:B------:R-:W3:Y:S01]  /*1e00*/  MUFU.EX2 R27, R27 ;  /* 0x0000001b001b7308 */ /* 0x000ee20000000800 */
[----:B-1----:R-:W-:Y:S01]  /*1e10*/  @!P3 FMUL R13, R13, R13 ;  /* 0x0000000d0d0db220 */ /* 0x002fe20000400000 */
[----:B------:R-:W-:Y:S01]  /*1e20*/  FSETP.GEU.AND P3, PT, R34, -126, PT ;  /* 0xc2fc00002200780b */ /* 0x000fe20003f6e000 */
[----:B--2---:R-:W-:-:S04]  /*1e30*/  FADD R26, R25, R8 ;  /* 0x00000008191a7221 */ /* 0x004fc80000000000 */
[----:B------:R-:W-:Y:S01]  /*1e40*/  @!P5 FMUL R31, R31, 0.5 ;  /* 0x3f0000001f1fd820 */ /* 0x000fe20000400000 */
[----:B------:R1:W2:Y:S01]  /*1e50*/  MUFU.EX2 R15, R30 ;  /* 0x0000001e000f7308 */ /* 0x0002a20000000800 */
[----:B----4-:R-:W-:Y:S01]  /*1e60*/  @!P1 FMUL R14, R14, R14 ;  /* 0x0000000e0e0e9220 */ /* 0x010fe20000400000 */
[----:B------:R-:W-:Y:S01]  /*1e70*/  FSETP.GEU.AND P1, PT, R38, -126, PT ;  /* 0xc2fc00002600780b */ /* 0x000fe20003f2e000 */
[----:B------:R-:W-:-:S04]  /*1e80*/  FADD R26, R26, R41 ;  /* 0x000000291a1a7221 */ /* 0x000fc80000000000 */
[----:B------:R-:W-:Y:S01]  /*1e90*/  @!P3 FMUL R34, R34, 0.5 ;  /* 0x3f0000002222b820 */ /* 0x000fe20000400000 */
[----:B------:R-:W4:Y:S01]  /*1ea0*/  MUFU.EX2 R12, R53 ;  /* 0x00000035000c7308 */ /* 0x000f220000000800 */
[----:B---3--:R-:W-:Y:S01]  /*1eb0*/  @!P4 FMUL R27, R27, R27 ;  /* 0x0000001b1b1bc220 */ /* 0x008fe20000400000 */
[----:B------:R-:W-:Y:S01]  /*1ec0*/  FSETP.GEU.AND P4, PT, R39, -126, PT ;  /* 0xc2fc00002700780b */ /* 0x000fe20003f8e000 */
[----:B-1----:R-:W-:-:S03]  /*1ed0*/  FADD R30, R28, R9 ;  /* 0x000000091c1e7221 */ /* 0x002fc60000000000 */
[----:B------:R-:W-:Y:S01]  /*1ee0*/  F2FP.BF16.F32.PACK_AB R25, R27, R14 ;  /* 0x0000000e1b19723e */ /* 0x000fe200000010ff */
[----:B------:R-:W-:Y:S01]  /*1ef0*/  @!P1 FMUL R38, R38, 0.5 ;  /* 0x3f00000026269820 */ /* 0x000fe20000400000 */
[----:B------:R-:W1:Y:S01]  /*1f00*/  MUFU.EX2 R20, R31 ;  /* 0x0000001f00147308 */ /* 0x000e620000000800 */
[----:B--2---:R-:W-:Y:S01]  /*1f10*/  @!P6 FMUL R15, R15, R15 ;  /* 0x0000000f0f0fe220 */ /* 0x004fe20000400000 */
[----:B------:R-:W-:-:S05]  /*1f20*/  FSETP.GEU.AND P6, PT, R42, -126, PT ;  /* 0xc2fc00002a00780b */ /* 0x000fca0003fce000 */
[----:B------:R-:W-:Y:S01]  /*1f30*/  @!P4 FMUL R39, R39, 0.5 ;  /* 0x3f0000002727c820 */ /* 0x000fe20000400000 */
[----:B------:R2:W3:Y:S01]  /*1f40*/  MUFU.EX2 R19, R34 ;  /* 0x0000002200137308 */ /* 0x0004e20000000800 */
[----:B----4-:R-:W-:Y:S01]  /*1f50*/  @!P2 FMUL R12, R12, R12 ;  /* 0x0000000c0c0ca220 */ /* 0x010fe20000400000 */
[----:B------:R-:W-:-:S03]  /*1f60*/  FSETP.GEU.AND P2, PT, R35, -126, PT ;  /* 0xc2fc00002300780b */ /* 0x000fc60003f4e000 */
[----:B------:R-:W-:Y:S01]  /*1f70*/  FADD R45, R37, R12 ;  /* 0x0000000c252d7221 */ /* 0x000fe20000000000 */
[----:B------:R-:W-:Y:S01]  /*1f80*/  F2FP.BF16.F32.PACK_AB R94, R12, R13 ;  /* 0x0000000d0c5e723e */ /* 0x000fe200000010ff */
[----:B------:R-:W-:Y:S01]  /*1f90*/  @!P6 FMUL R42, R42, 0.5 ;  /* 0x3f0000002a2ae820 */ /* 0x000fe20000400000 */
[----:B------:R-:W4:Y:S01]  /*1fa0*/  MUFU.EX2 R31, R38 ;  /* 0x00000026001f7308 */ /* 0x000f220000000800 */
[----:B-1----:R-:W-:Y:S01]  /*1fb0*/  @!P5 FMUL R20, R20, R20 ;  /* 0x000000141414d220 */ /* 0x002fe20000400000 */
[----:B------:R-:W-:Y:S01]  /*1fc0*/  FSETP.GEU.AND P5, PT, R43, -126, PT ;  /* 0xc2fc00002b00780b */ /* 0x000fe20003fae000 */
[----:B--2---:R-:W-:-:S04]  /*1fd0*/  FADD R34, R29, R10 ;  /* 0x0000000a1d227221 */ /* 0x004fc80000000000 */
[----:B------:R-:W-:Y:S01]  /*1fe0*/  @!P2 FMUL R35, R35, 0.5 ;  /* 0x3f0000002323a820 */ /* 0x000fe20000400000 */
[----:B------:R-:W1:Y:S01]  /*1ff0*/  MUFU.EX2 R40, R39 ;  /* 0x0000002700287308 */ /* 0x000e620000000800 */
[----:B---3--:R-:W-:Y:S01]  /*2000*/  @!P3 FMUL R19, R19, R19 ;  /* 0x000000131313b220 */ /* 0x008fe20000400000 */
[----:B------:R-:W-:Y:S01]  /*2010*/  FSETP.GEU.AND P3, PT, R46, -126, PT ;  /* 0xc2fc00002e00780b */ /* 0x000fe20003f6e000 */
[----:B------:R-:W-:-:S04]  /*2020*/  FADD R45, R34, R45 ;  /* 0x0000002d222d7221 */ /* 0x000fc80000000000 */
[----:B------:R-:W-:Y:S01]  /*2030*/  @!P5 FMUL R43, R43, 0.5 ;  /* 0x3f0000002b2bd820 */ /* 0x000fe20000400000 */
[----:B------:R2:W3:Y:S01]  /*2040*/  MUFU.EX2 R21, R42 ;  /* 0x0000002a00157308 */ /* 0x0004e20000000800 */
[----:B----4-:R-:W-:Y:S01]  /*2050*/  @!P1 FMUL R31, R31, R31 ;  /* 0x0000001f1f1f9220 */ /* 0x010fe20000400000 */
[----:B------:R-:W-:Y:S01]  /*2060*/  FSETP.GEU.AND P1, PT, R50, -126, PT ;  /* 0xc2fc00003200780b */ /* 0x000fe20003f2e000 */
[----:B------:R-:W-:-:S04]  /*2070*/  FADD R26, R26, R45 ;  /* 0x0000002d1a1a7221 */ /* 0x000fc80000000000 */
[----:B------:R-:W-:Y:S01]  /*2080*/  @!P3 FMUL R46, R46, 0.5 ;  /* 0x3f0000002e2eb820 */ /* 0x000fe20000400000 */
[----:B------:R-:W4:Y:S01]  /*2090*/  MUFU.EX2 R22, R35 ;  /* 0x0000002300167308 */ /* 0x000f220000000800 */
[----:B-1----:R-:W-:Y:S01]  /*20a0*/  @!P4 FMUL R40, R40, R40 ;  /* 0x000000282828c220 */ /* 0x002fe20000400000 */
[----:B------:R-:W-:Y:S01]  /*20b0*/  FSETP.GEU.AND P4, PT, R51, -126, PT ;  /* 0xc2fc00003300780b */ /* 0x000fe20003f8e000 */
[----:B--2---:R-:W-:-:S04]  /*20c0*/  FADD R42, R32, R11 ;  /* 0x0000000b202a7221 */ /* 0x004fc80000000000 */
[----:B------:R-:W-:Y:S01]  /*20d0*/  @!P1 FMUL R50, R50, 0.5 ;  /* 0x3f00000032329820 */ /* 0x000fe20000400000 */
[----:B------:R1:W2:Y:S01]  /*20e0*/  MUFU.EX2 R38, R43 ;  /* 0x0000002b00267308 */ /* 0x0002a20000000800 */
[----:B---3--:R-:W-:Y:S01]  /*20f0*/  @!P6 FMUL R21, R21, R21 ;  /* 0x000000151515e220 */ /* 0x008fe20000400000 */
[----:B------:R-:W-:Y:S01]  /*2100*/  FSETP.GEU.AND P6, PT, R54, -126, PT ;  /* 0xc2fc00003600780b */ /* 0x000fe20003fce000 */
[----:B------:R-:W-:-:S04]  /*2110*/  FADD R3, R3, R42 ;  /* 0x0000002a03037221 */ /* 0x000fc80000000000 */
[----:B------:R-:W-:Y:S01]  /*2120*/  @!P4 FMUL R51, R51, 0.5 ;  /* 0x3f0000003333c820 */ /* 0x000fe20000400000 */
[----:B------:R-:W3:Y:S01]  /*2130*/  MUFU.EX2 R46, R46 ;  /* 0x0000002e002e7308 */ /* 0x000ee20000000800 */
[----:B----4-:R-:W-:Y:S01]  /*2140*/  @!P2 FMUL R22, R22, R22 ;  /* 0x000000161616a220 */ /* 0x010fe20000400000 */
[----:B------:R-:W-:Y:S01]  /*2150*/  FSETP.GEU.AND P2, PT, R47, -126, PT ;  /* 0xc2fc00002f00780b */ /* 0x000fe20003f4e000 */
[----:B-1----:R-:W-:-:S04]  /*2160*/  FADD R43, R36, R13 ;  /* 0x0000000d242b7221 */ /* 0x002fc80000000000 */
[----:B------:R-:W-:Y:S01]  /*2170*/  @!P6 FMUL R54, R54, 0.5 ;  /* 0x3f0000003636e820 */ /* 0x000fe20000400000 */
[----:B------:R-:W1:Y:S01]  /*2180*/  MUFU.EX2 R50, R50 ;  /* 0x0000003200327308 */ /* 0x000e620000000800 */
[----:B--2---:R-:W-:Y:S01]  /*2190*/  @!P5 FMUL R38, R38, R38 ;  /* 0x000000262626d220 */ /* 0x004fe20000400000 */
[----:B------:R-:W-:Y:S01]  /*21a0*/  FSETP.GEU.AND P5, PT, R0, -126, PT ;  /* 0xc2fc00000000780b */ /* 0x000fe20003fae000 */
[----:B------:R-:W-:Y:S02]  /*21b0*/  FADD R30, R30, R43 ;  /* 0x0000002b1e1e7221 */ /* 0x000fe40000000000 */
[----:B------:R-:W-:Y:S01]  /*21c0*/  FADD R34, R27, R38 ;  /* 0x000000261b227221 */ /* 0x000fe20000000000 */
[----:B------:R-:W-:Y:S01]  /*21d0*/  F2FP.BF16.F32.PACK_AB R27, R20, R15 ;  /* 0x0000000f141b723e */ /* 0x000fe200000010ff */
[----:B------:R-:W-:Y:S01]  /*21e0*/  @!P2 FMUL R47, R47, 0.5 ;  /* 0x3f0000002f2fa820 */ /* 0x000fe20000400000 */
[----:B------:R-:W2:Y:S01]  /*21f0*/  MUFU.EX2 R51, R51 ;  /* 0x0000003300337308 */ /* 0x000ea20000000800 */
[----:B------:R-:W-:Y:S01]  /*2200*/  FADD R3, R3, R30 ;  /* 0x0000001e03037221 */ /* 0x000fe20000000000 */
[----:B------:R-:W-:-:S02]  /*2210*/  IMAD.U32 R30, RZ, RZ, UR21 ;  /* 0x00000015ff1e7e24 */ /* 0x000fc4000f8e00ff */
[----:B---3--:R-:W-:Y:S01]  /*2220*/  @!P3 FMUL R46, R46, R46 ;  /* 0x0000002e2e2eb220 */ /* 0x008fe20000400000 */
[----:B------:R-:W-:Y:S01]  /*2230*/  UIADD3 UR21, UR36, 0x1, URZ ;  /* 0x0000000124157890 */ /* 0x000fe2000fffe03f */
[----:B------:R3:W-:Y:S01]  /*2240*/  SYNCS.ARRIVE.TRANS64.A1T0 RZ, [R30+UR23], RZ ;  /* 0x000000ff1eff79a7 */ /* 0x0007e20008100017 */
[----:B------:R-:W-:Y:S01]  /*2250*/  @!P5 FMUL R0, R0, 0.5 ;  /* 0x3f0000000000d820 */ /* 0x000fe20000400000 */
[----:B------:R4:W5:Y:S01]  /*2260*/  MUFU.EX2 R35, R47 ;  /* 0x0000002f00237308 */ /* 0x0009620000000800 */
[----:B-1----:R-:W-:Y:S01]  /*2270*/  @!P1 FMUL R50, R50, R50 ;  /* 0x0000003232329220 */ /* 0x002fe20000400000 */
[----:B------:R-:W-:Y:S01]  /*2280*/  FADD R41, R15, R46 ;  /* 0x0000002e0f297221 */ /* 0x000fe20000000000 */
[----:B------:R-:W-:Y:S02]  /*2290*/  UISETP.NE.AND UP0, UPT, UR21, 0x5, UPT ;  /* 0x000000051500788c */ /* 0x000fe4000bf05270 */
[----:B------:R-:W-:Y:S01]  /*22a0*/  FADD R43, R19, R50 ;  /* 0x00000032132b7221 */ /* 0x000fe20000000000 */
[----:B---3--:R-:W-:Y:S01]  /*22b0*/  F2FP.BF16.F32.PACK_AB R30, R37, R36 ;  /* 0x00000024251e723e */ /* 0x008fe200000010ff */
[----:B------:R-:W-:Y:S01]  /*22c0*/  USEL UR6, URZ, 0x1, UP0 ;  /* 0x000000013f067887 */ /* 0x000fe20008000000 */
[----:B------:R-:W1:Y:S01]  /*22d0*/  MUFU.EX2 R54, R54 ;  /* 0x0000003600367308 */ /* 0x000e620000000800 */
[----:B--2---:R-:W-:Y:S01]  /*22e0*/  @!P4 FMUL R51, R51, R51 ;  /* 0x000000333333c220 */ /* 0x004fe20000400000 */
[----:B------:R-:W-:-:S03]  /*22f0*/  USEL UR21, UR21, URZ, UP0 ;  /* 0x0000003f15157287 */ /* 0x000fc60008000000 */
[----:B----4-:R-:W-:Y:S01]  /*2300*/  FADD R47, R22, R51 ;  /* 0x00000033162f7221 */ /* 0x010fe20000000000 */
[----:B------:R-:W-:Y:S02]  /*2310*/  LOP3.LUT R16, R16, UR6, RZ, 0x3c, !PT ;  /* 0x0000000610107c12 */ /* 0x000fe4000f8e3cff */
[----:B------:R2:W3:Y:S01]  /*2320*/  MUFU.EX2 R39, R0 ;  /* 0x0000000000277308 */ /* 0x0004e20000000800 */
[----:B-----5:R-:W-:Y:S01]  /*2330*/  @!P2 FMUL R35, R35, R35 ;  /* 0x000000232323a220 */ /* 0x020fe20000400000 */
[----:B------:R-:W-:Y:S01]  /*2340*/  FADD R34, R34, R47 ;  /* 0x0000002f22227221 */ /* 0x000fe20000000000 */
[----:B------:R-:W-:Y:S02]  /*2350*/  F2FP.BF16.F32.PACK_AB R93, R51, R50 ;  /* 0x00000032335d723e */ /* 0x000fe400000010ff */
[----:B------:R-:W-:Y:S01]  /*2360*/  FADD R42, R20, R35 ;  /* 0x00000023142a7221 */ /* 0x000fe20000000000 */
[----:B------:R-:W-:Y:S01]  /*2370*/  F2FP.BF16.F32.PACK_AB R35, R35, R46 ;  /* 0x0000002e2323723e */ /* 0x000fe200000010ff */
[----:B-1----:R-:W-:Y:S01]  /*2380*/  @!P6 FMUL R54, R54, R54 ;  /* 0x000000363636e220 */ /* 0x002fe20000400000 */
[----:B--2---:R-:W-:-:S03]  /*2390*/  FADD R0, R14, R21 ;  /* 0x000000150e007221 */ /* 0x004fc60000000000 */
[----:B------:R-:W-:Y:S01]  /*23a0*/  FADD R44, R31, R54 ;  /* 0x000000361f2c7221 */ /* 0x000fe20000000000 */
[----:B------:R-:W-:Y:S01]  /*23b0*/  FADD R0, R0, R43 ;  /* 0x0000002b00007221 */ /* 0x000fe20000000000 */
[----:B------:R-:W-:Y:S01]  /*23c0*/  F2FP.BF16.F32.PACK_AB R31, R40, R31 ;  /* 0x0000001f281f723e */ /* 0x000fe200000010ff */
[----:B---3--:R-:W-:Y:S01]  /*23d0*/  @!P5 FMUL R39, R39, R39 ;  /* 0x000000272727d220 */ /* 0x008fe20000400000 */
[----:B------:R-:W-:-:S03]  /*23e0*/  FADD R41, R41, R44 ;  /* 0x0000002c29297221 */ /* 0x000fc60000000000 */
[----:B------:R-:W-:Y:S01]  /*23f0*/  FADD R49, R40, R39 ;  /* 0x0000002728317221 */ /* 0x000fe20000000000 */
[----:B------:R-:W-:Y:S01]  /*2400*/  FADD R41, R0, R41 ;  /* 0x0000002900297221 */ /* 0x000fe20000000000 */
[----:B------:R-:W-:Y:S01]  /*2410*/  FADD R0, R3, R26 ;  /* 0x0000001a03007221 */ /* 0x000fe20000000000 */
[----:B------:R-:W-:Y:S01]  /*2420*/  F2FP.BF16.F32.PACK_AB R26, R29, R28 ;  /* 0x0000001c1d1a723e */ /* 0x000fe200000010ff */
[----:B------:R-:W-:Y:S01]  /*2430*/  FADD R49, R42, R49 ;  /* 0x000000312a317221 */ /* 0x000fe20000000000 */
[----:B------:R-:W-:Y:S02]  /*2440*/  F2FP.BF16.F32.PACK_AB R28, R33, R32 ;  /* 0x00000020211c723e */ /* 0x000fe400000010ff */
[----:B------:R-:W-:Y:S01]  /*2450*/  F2FP.BF16.F32.PACK_AB R32, R8, R7 ;  /* 0x000000070820723e */ /* 0x000fe200000010ff */
[----:B------:R-:W-:Y:S01]  /*2460*/  FADD R34, R34, R49 ;  /* 0x0000003122227221 */ /* 0x000fe20000000000 */
[----:B------:R-:W-:Y:S02]  /*2470*/  F2FP.BF16.F32.PACK_AB R29, R22, R19 ;  /* 0x00000013161d723e */ /* 0x000fe400000010ff */
[----:B------:R-:W-:Y:S01]  /*2480*/  F2FP.BF16.F32.PACK_AB R33, R38, R21 ;  /* 0x000000152621723e */ /* 0x000fe200000010ff */
[----:B------:R-:W-:Y:S01]  /*2490*/  FADD R3, R41, R34 ;  /* 0x0000002229037221 */ /* 0x000fe20000000000 */
[----:B------:R-:W-:Y:S01]  /*24a0*/  F2FP.BF16.F32.PACK_AB R34, R10, R9 ;  /* 0x000000090a22723e */ /* 0x000fe200000010ff */
[----:B------:R-:W-:Y:S06]  /*24b0*/  @!P0 BRA `(.L_x_21) ;  /* 0x0000000000048947 */ /* 0x000fec0003800000 */
[----:B------:R-:W-:Y:S01]  /*24c0*/  BPT.TRAP 0x1 ;  /* 0x000000040000795c */ /* 0x000fe20000300000 */
.L_x_21:
[----:B------:R-:W-:Y:S01]  /*24d0*/  ULEA UR6, UR21, UR49, 0x3 ;  /* 0x0000003115067291 */ /* 0x000fe2000f8e183f */
[----:B------:R-:W-:-:S08]  /*24e0*/  SHF.L.U32 R6, R16, 0x1f, RZ ;  /* 0x0000001f10067819 */ /* 0x000fd000000006ff */
[----:B------:R-:W1:Y:S02]  /*24f0*/  SYNCS.PHASECHK.TRANS64.TRYWAIT P1, [UR6+0x12400], R6 ;  /* 0x01240006ff0075a7 */ /* 0x000e640008020146 */
[----:B-1----:R-:W-:Y:S05]  /*2500*/  @!P1 BRA `(.L_x_22) ;  /* 0x0000004800909947 */ /* 0x002fea0003800000 */
.L_x_112:
[----:B------:R-:W-:Y:S01]  /*2510*/  ULEA UR10, UR21, UR48, 0x9 ;  /* 0x00000030150a7291 */ /* 0x000fe2000f8e483f */
[----:B------:R-:W-:Y:S01]  /*2520*/  WARPGROUP.ARRIVE ;  /* 0x00000000000079c5 */ /* 0x000fe20000000000 */
[----:B------:R-:W-:Y:S01]  /*2530*/  UMOV UR7, 0x40000040 ;  /* 0x4000004000077882 */ /* 0x000fe20000000000 */
[----:B------:R-:W-:-:S04]  /*2540*/  F2FP.BF16.F32.PACK_AB R95, R39, R54 ;  /* 0x00000036275f723e */ /* 0x000fc800000010ff */
[----:B------:R-:W-:Y:S02]  /*2550*/  UMOV UR6, UR10 ;  /* 0x0000000a00067c82 */ /* 0x000fe40008000000 */
[----:B------:R-:W-:Y:S01]  /*2560*/  HGMMA.64x64x16.F32.BF16 R56, R24, gdesc[UR4].tnspB, RZ, !UPT, gsb0 ;  /* 0x40e0000418387df0 */ /* 0x000fe2000c0018ff */
[----:B------:R-:W-:Y:S01]  /*2570*/  UIADD3 UR6, UR10, 0x80, URZ ;  /* 0x000000800a067890 */ /* 0x000fe2000fffe03f */
[----:B------:R-:W-:Y:S01]  /*2580*/  UMOV UR7, 0x40000040 ;  /* 0x4000004000077882 */ /* 0x000fe20000000000 */
[----:B------:R-:W-:Y:S02]  /*2590*/  WARPGROUP.DEPBAR.LE gsb0, 0x0 ;  /* 0x00008000000079c5 */ /* 0x000fe40000010000 */
[----:B------:R-:W-:-:S06]  /*25a0*/  WARPGROUP.ARRIVE ;  /* 0x00000000000079c5 */ /* 0x000fcc0000000000 */
[----:B------:R-:W-:Y:S01]  /*25b0*/  HGMMA.64x64x16.F32.BF16 R56, R28, gdesc[UR4].tnspB, R56, gsb0 ;  /* 0x40e000041c387df0 */ /* 0x000fe20008001838 */
        /* <DEDUP_REMOVED lines=9> */
[----:B------:R-:W-:Y:S03]  /*2650*/  HGMMA.64x64x16.F32.BF16 R56, R92, gdesc[UR4].tnspB, R56, gsb0 ;  /* 0x40e000045c387df0 */ /* 0x000fe60008001838 */
[----:B------:R-:W-:Y:S02]  /*2660*/  WARPGROUP.DEPBAR.LE gsb0, 0x0 ;  /* 0x00008000000079c5 */ /* 0x000fe40000010000 */
[----:B------:R-:W-:Y:S05]  /*2670*/  @!P0 BRA `(.L_x_23) ;  /* 0x0000000000048947 */ /* 0x000fea0003800000 */
[----:B------:R-:W-:Y:S01]  /*2680*/  BPT.TRAP 0x1 ;  /* 0x000000040000795c */ /* 0x000fe20000300000 */
.L_x_23:
[----:B------:R-:W-:Y:S02]  /*2690*/  UISETP.GT.U32.AND UP0, UPT, UR51, 0x1, UPT ;  /* 0x000000013300788c */ /* 0x000fe4000bf04070 */
[----:B------:R-:W-:-:S04]  /*26a0*/  UIADD3 UR22, UR22, 0x12428, URZ ;  /* 0x0001242816167890 */ /* 0x000fc8000fffe03f */
[----:B------:R-:W-:Y:S01]  /*26b0*/  PLOP3.LUT P1, PT, PT, PT, UP0, 0x80, 0x0 ;  /* 0x000000000000781c */ /* 0x000fe20003f2f008 */
[----:B------:R-:W-:-:S09]  /*26c0*/  UPRMT UR22, URZ, 0x654, UR22 ;  /* 0x000006543f167896 */ /* 0x000fd20008000016 */
[----:B------:R-:W-:Y:S03]  /*26d0*/  SYNCS.ARRIVE.TRANS64.RED.A1T0 RZ, [UR22], RZ ;  /* 0x000000ffffff79a7 */ /* 0x000fe60008100416 */
[----:B------:R-:W-:Y:S05]  /*26e0*/  @P1 BRA `(.L_x_24) ;  /* 0x0000000000041947 */ /* 0x000fea0003800000 */
[----:B------:R-:W-:Y:S01]  /*26f0*/  BPT.TRAP 0x1 ;  /* 0x000000040000795c */ /* 0x000fe20000300000 */
.L_x_24:
[----:B-1----:R-:W1:Y:S01]  /*2700*/  LDC R6, c[0x0][0x28c] ;  /* 0x0000a300ff067b82 */ /* 0x002e620000000800 */
[----:B------:R-:W-:-:S04]  /*2710*/  UIADD3 UR36, UR21, 0x1, URZ ;  /* 0x0000000115247890 */ /* 0x000fc8000fffe03f */
[----:B------:R-:W-:-:S04]  /*2720*/  UISETP.NE.AND UP0, UPT, UR36, 0x5, UPT ;  /* 0x000000052400788c */ /* 0x000fc8000bf05270 */
[----:B------:R-:W-:Y:S02]  /*2730*/  USEL UR6, URZ, 0x1, UP0 ;  /* 0x000000013f067887 */ /* 0x000fe40008000000 */
[----:B------:R-:W-:-:S04]  /*2740*/  USEL UR36, UR36, URZ, UP0 ;  /* 0x0000003f24247287 */ /* 0x000fc80008000000 */
[----:B------:R-:W-:Y:S02]  /*2750*/  LOP3.LUT R16, R16, UR6, RZ, 0x3c, !PT ;  /* 0x0000000610107c12 */ /* 0x000fe4000f8e3cff */
[----:B-1----:R-:W-:-:S13]  /*2760*/  ISETP.GE.AND P2, PT, R6, 0x41, PT ;  /* 0x000000410600780c */ /* 0x002fda0003f46270 */
[----:B------:R-:W-:Y:S05]  /*2770*/  @!P2 BRA `(.L_x_25) ;  /* 0x00000018003ca947 */ /* 0x000fea0003800000 */
[----:B------:R-:W-:Y:S01]  /*2780*/  VIADD R6, R6, 0x3f ;  /* 0x0000003f06067836 */ /* 0x000fe20000000000 */
[----:B------:R-:W-:Y:S01]  /*2790*/  ULDC UR22, c[0x0][0x604] ;  /* 0x0001810000167ab9 */ /* 0x000fe20000000800 */
[----:B------:R-:W-:-:S03]  /*27a0*/  IMAD.MOV.U32 R9, RZ, RZ, R5 ;  /* 0x000000ffff097224 */ /* 0x000fc600078e0005 */
[----:B------:R-:W-:-:S04]  /*27b0*/  SHF.R.S32.HI R7, RZ, 0x1f, R6 ;  /* 0x0000001fff077819 */ /* 0x000fc80000011406 */
[----:B------:R-:W-:Y:S02]  /*27c0*/  LEA.HI R6, R7, R6, RZ, 0x6 ;  /* 0x0000000607067211 */ /* 0x000fe400078f30ff */
[----:B------:R-:W-:Y:S02]  /*27d0*/  MOV R7, R4 ;  /* 0x0000000400077202 */ /* 0x000fe40000000f00 */
[----:B------:R-:W-:-:S07]  /*27e0*/  SHF.R.S32.HI R6, RZ, 0x6, R6 ;  /* 0x00000006ff067819 */ /* 0x000fce0000011406 */
.L_x_36:
[----:B------:R-:W-:Y:S05]  /*27f0*/  @!P0 BRA `(.L_x_26) ;  /* 0x0000000000048947 */ /* 0x000fea0003800000 */
[----:B------:R-:W-:Y:S01]  /*2800*/  BPT.TRAP 0x1 ;  /* 0x000000040000795c */ /* 0x000fe20000300000 */
.L_x_26:
[----:B------:R-:W-:Y:S01]  /*2810*/  ULEA UR6, UR36, UR49, 0x3 ;  /* 0x0000003124067291 */ /* 0x000fe2000f8e183f */
[----:B------:R-:W-:-:S08]  /*2820*/  SHF.L.U32 R4, R16, 0x1f, RZ ;  /* 0x0000001f10047819 */ /* 0x000fd000000006ff */
[----:B------:R-:W1:Y:S02]  /*2830*/  SYNCS.PHASECHK.TRANS64.TRYWAIT P2, [UR6+0x12400], R4 ;  /* 0x01240004ff0075a7 */ /* 0x000e640008040146 */
[----:B-1----:R-:W-:Y:S05]  /*2840*/  @!P2 BRA `(.L_x_27) ;  /* 0x0000004400d8a947 */ /* 0x002fea0003800000 */
.L_x_113:
[----:B------:R-:W-:Y:S01]  /*2850*/  ULEA UR18, UR36, UR46, 0x9 ;  /* 0x0000002e24127291 */ /* 0x000fe2000f8e483f */
[----:B------:R-:W-:Y:S01]  /*2860*/  WARPGROUP.ARRIVE ;  /* 0x00000000000079c5 */ /* 0x000fe20000000000 */
[----:B------:R-:W-:Y:S01]  /*2870*/  UMOV UR19, 0x40000040 ;  /* 0x4000004000137882 */ /* 0x000fe20000000000 */
[----:B------:R-:W-:Y:S01]  /*2880*/  UMOV UR7, 0x40000040 ;  /* 0x4000004000077882 */ /* 0x000fe20000000000 */
[----:B------:R-:W-:Y:S02]  /*2890*/  UIADD3 UR6, UR18, 0x2, URZ ;  /* 0x0000000212067890 */ /* 0x000fe4000fffe03f */
[----:B------:R-:W-:Y:S01]  /*28a0*/  UIADD3 UR10, UR18, 0x4, URZ ;  /* 0x00000004120a7890 */ /* 0x000fe2000fffe03f */
[----:B------:R-:W-:Y:S02]  /*28b0*/  UMOV UR11, 0x40000040 ;  /* 0x40000040000b7882 */ /* 0x000fe40000000000 */
[----:B------:R-:W-:Y:S01]  /*28c0*/  HGMMA.64x64x16.F32.BF16 R24, gdesc[UR16], RZ, !UPT, gsb0 ;  /* 0x00e00000101879f0 */ /* 0x000fe2000c0018ff */
[----:B------:R-:W-:Y:S01]  /*28d0*/  UIADD3 UR14, UR18, 0x6, URZ ;  /* 0x00000006120e7890 */ /* 0x000fe2000fffe03f */
[----:B------:R-:W-:Y:S01]  /*28e0*/  UMOV UR15, 0x40000040 ;  /* 0x40000040000f7882 */ /* 0x000fe20000000000 */
[----:B------:R-:W-:-:S04]  /*28f0*/  UIADD3 UR36, UR36, 0x1, URZ ;  /* 0x0000000124247890 */ /* 0x000fc8000fffe03f */
[----:B------:R-:W-:-:S04]  /*2900*/  UISETP.NE.AND UP0, UPT, UR36, 0x5, UPT ;  /* 0x000000052400788c */ /* 0x000fc8000bf05270 */
[----:B------:R-:W-:Y:S01]  /*2910*/  USEL UR36, UR36, URZ, UP0 ;  /* 0x0000003f24247287 */ /* 0x000fe20008000000 */
[----:B------:R-:W-:Y:S02]  /*2920*/  WARPGROUP.DEPBAR.LE gsb0, 0x0 ;  /* 0x00008000000079c5 */ /* 0x000fe40000010000 */
[----:B------:R-:W-:-:S06]  /*2930*/  WARPGROUP.ARRIVE ;  /* 0x00000000000079c5 */ /* 0x000fcc0000000000 */
[----:B------:R-:W-:Y:S01]  /*2940*/  HGMMA.64x64x16.F32.BF16 R24, gdesc[UR4], R24, gsb0 ;  /* 0x00e00000041879f0 */ /* 0x000fe20008001818 */
[----:B------:R-:W-:-:S06]  /*2950*/  USEL UR6, URZ, 0x1, UP0 ;  /* 0x000000013f067887 */ /* 0x000fcc0008000000 */
[----:B------:R-:W-:Y:S01]  /*2960*/  LOP3.LUT R88, R16, UR6, RZ, 0x3c, !PT ;  /* 0x0000000610587c12 */ /* 0x000fe2000f8e3cff */
[----:B------:R-:W-:Y:S02]  /*2970*/  WARPGROUP.DEPBAR.LE gsb0, 0x0 ;  /* 0x00008000000079c5 */ /* 0x000fe40000010000 */
[----:B------:R-:W-:-:S06]  /*2980*/  WARPGROUP.ARRIVE ;  /* 0x00000000000079c5 */ /* 0x000fcc0000000000 */
[----:B------:R-:W-:Y:S03]  /*2990*/  HGMMA.64x64x16.F32.BF16 R24, gdesc[UR8], R24, gsb0 ;  /* 0x00e00000081879f0 */ /* 0x000fe60008001818 */
[----:B------:R-:W-:Y:S02]  /*29a0*/  WARPGROUP.DEPBAR.LE gsb0, 0x0 ;  /* 0x00008000000079c5 */ /* 0x000fe40000010000 */
[----:B------:R-:W-:-:S06]  /*29b0*/  WARPGROUP.ARRIVE ;  /* 0x00000000000079c5 */ /* 0x000fcc0000000000 */
[----:B------:R-:W-:Y:S03]  /*29c0*/  HGMMA.64x64x16.F32.BF16 R24, gdesc[UR12], R24, gsb0 ;  /* 0x00e000000c1879f0 */ /* 0x000fe60008001818 */
[----:B------:R-:W-:Y:S02]  /*29d0*/  WARPGROUP.DEPBAR.LE gsb0, 0x0 ;  /* 0x00008000000079c5 */ /* 0x000fe40000010000 */
[----:B------:R-:W-:Y:S05]  /*29e0*/  @!P0 BRA `(.L_x_28) ;  /* 0x0000000000048947 */ /* 0x000fea0003800000 */
[----:B------:R-:W-:Y:S01]  /*29f0*/  BPT.TRAP 0x1 ;  /* 0x000000040000795c */ /* 0x000fe20000300000 */
.L_x_28:
[----:B-1----:R-:W-:Y:S01]  /*2a00*/  FMNMX R4, R24, R7, !PT ;  /* 0x0000000718047209 */ /* 0x002fe20007800000 */
[----:B------:R-:W-:-:S03]  /*2a10*/  ULEA UR6, UR36, UR49, 0x3 ;  /* 0x0000003124067291 */ /* 0x000fc6000f8e183f */
        /* <DEDUP_REMOVED lines=30> */
[----:B------:R-:W-:Y:S01]  /*2c00*/  FMNMX R12, R42, R5, !PT ;  /* 0x000000052a0c7209 */ /* 0x000fe20007800000 */
[----:B------:R-:W-:Y:S02]  /*2c10*/  FADD R10, -R10, R7 ;  /* 0x000000070a0a7221 */ /* 0x000fe40000000100 */
        /* <DEDUP_REMOVED lines=18> */
[----:B------:R-:W-:Y:S01]  /*2d40*/  @!P5 FMUL R24, R24, 0.5 ;  /* 0x3f0000001818d820 */ /* 0x000fe20000400000 */
[----:B------:R-:W-:Y:S01]  /*2d50*/  FSETP.GEU.AND P6, PT, R32, -126, PT ;  /* 0xc2fc00002000780b */ /* 0x000fe20003fce000 */
[----:B------:R-:W-:Y:S01]  /*2d60*/  @!P3 FMUL R25, R25, 0.5 ;  /* 0x3f0000001919b820 */ /* 0x000fe20000400000 */
[----:B------:R-:W-:Y:S01]  /*2d70*/  FMNMX R5, R51, R12, !PT ;  /* 0x0000000c33057209 */ /* 0x000fe20007800000 */
[--C-:B------:R-:W-:Y:S01]  /*2d80*/  FFMA R44, R44, UR22, -R8.reuse ;  /* 0x000000162c2c7c23 */ /* 0x100fe20008000808 */
[--C-:B------:R-:W-:Y:S01]  /*2d90*/  FFMA R45, R45, UR22, -R8.reuse ;  /* 0x000000162d2d7c23 */ /* 0x100fe20008000808 */
[----:B------:R-:W1:Y:S01]  /*2da0*/  MUFU.EX2 R24, R24 ;  /* 0x0000001800187308 */ /* 0x000e620000000800 */
[----:B------:R-:W-:Y:S01]  /*2db0*/  FMNMX R12, R54, R5, !PT ;  /* 0x00000005360c7209 */ /* 0x000fe20007800000 */
[----:B------:R-:W-:Y:S01]  /*2dc0*/  @!P4 FMUL R29, R29, 0.5 ;  /* 0x3f0000001d1dc820 */ /* 0x000fe20000400000 */
[--C-:B------:R-:W-:Y:S01]  /*2dd0*/  FFMA R49, R49, UR22, -R8.reuse ;  /* 0x0000001631317c23 */ /* 0x100fe20008000808 */
[----:B------:R-:W-:Y:S01]  /*2de0*/  @!P2 FMUL R28, R28, 0.5 ;  /* 0x3f0000001c1ca820 */ /* 0x000fe20000400000 */
[----:B------:R-:W-:Y:S01]  /*2df0*/  FMNMX R12, R55, R12, !PT ;  /* 0x0000000c370c7209 */ /* 0x000fe20007800000 */
[--C-:B------:R-:W-:Y:S01]  /*2e00*/  FFMA R48, R48, UR22, -R8.reuse ;  /* 0x0000001630307c23 */ /* 0x100fe20008000808 */
[--C-:B------:R-:W-:Y:S01]  /*2e10*/  FFMA R53, R53, UR22, -R8.reuse ;  /* 0x0000001635357c23 */ /* 0x100fe20008000808 */
[----:B------:R-:W2:Y:S01]  /*2e20*/  MUFU.EX2 R25, R25 ;  /* 0x0000001900197308 */ /* 0x000ea20000000800 */
[----:B------:R-:W-:Y:S01]  /*2e30*/  @!P6 FMUL R32, R32, 0.5 ;  /* 0x3f0000002020e820 */ /* 0x000fe20000400000 */
[----:B------:R-:W3:Y:S01]  /*2e40*/  SHFL.BFLY PT, R5, R12, 0x1, 0x1f ;  /* 0x0c201f000c057f89 */ /* 0x000ee200000e0000 */
[----:B------:R-:W-:Y:S01]  /*2e50*/  FFMA R52, R52, UR22, -R8 ;  /* 0x0000001634347c23 */ /* 0x000fe20008000808 */
[----:B------:R-:W-:-:S04]  /*2e60*/  FMUL R10, R10, UR22 ;  /* 0x000000160a0a7c20 */ /* 0x000fc80008400000 */
[----:B------:R-:W4:Y:S01]  /*2e70*/  MUFU.EX2 R29, R29 ;  /* 0x0000001d001d7308 */ /* 0x000f220000000800 */
[----:B-1----:R-:W-:Y:S01]  /*2e80*/  @!P5 FMUL R24, R24, R24 ;  /* 0x000000181818d220 */ /* 0x002fe20000400000 */
[----:B------:R-:W-:-:S06]  /*2e90*/  FSETP.GEU.AND P5, PT, R33, -126, PT ;  /* 0xc2fc00002100780b */ /* 0x000fcc0003fae000 */
[----:B------:R-:W1:Y:S01]  /*2ea0*/  MUFU.EX2 R28, R28 ;  /* 0x0000001c001c7308 */ /* 0x000e620000000800 */
[----:B--2---:R-:W-:Y:S01]  /*2eb0*/  @!P3 FMUL R25, R25, R25 ;  /* 0x000000191919b220 */ /* 0x004fe20000400000 */
[----:B------:R-:W-:-:S05]  /*2ec0*/  FSETP.GEU.AND P3, PT, R36, -126, PT ;  /* 0xc2fc00002400780b */ /* 0x000fca0003f6e000 */
[----:B------:R-:W-:Y:S01]  /*2ed0*/  @!P5 FMUL R33, R33, 0.5 ;  /* 0x3f0000002121d820 */ /* 0x000fe20000400000 */
[----:B------:R-:W2:Y:S01]  /*2ee0*/  MUFU.EX2 R32, R32 ;  /* 0x0000002000207308 */ /* 0x000ea20000000800 */
[----:B----4-:R-:W-:Y:S01]  /*2ef0*/  @!P4 FMUL R29, R29, R29 ;  /* 0x0000001d1d1dc220 */ /* 0x010fe20000400000 */
[----:B------:R-:W-:Y:S02]  /*2f00*/  FSETP.GEU.AND P4, PT, R40, -126, PT ;  /* 0xc2fc00002800780b */ /* 0x000fe40003f8e000 */
[----:B---3--:R-:W-:-:S03]  /*2f10*/  FMNMX R5, R12, R5, !PT ;  /* 0x000000050c057209 */ /* 0x008fc60007800000 */
[----:B------:R-:W-:Y:S01]  /*2f20*/  @!P3 FMUL R36, R36, 0.5 ;  /* 0x3f0000002424b820 */ /* 0x000fe20000400000 */
[----:B------:R-:W3:Y:S01]  /*2f30*/  MUFU.EX2 R33, R33 ;  /* 0x0000002100217308 */ /* 0x000ee20000000800 */
[----:B-1----:R-:W-:Y:S01]  /*2f40*/  @!P2 FMUL R28, R28, R28 ;  /* 0x0000001c1c1ca220 */ /* 0x002fe20000400000 */
[----:B------:R-:W-:Y:S01]  /*2f50*/  FSETP.GEU.AND P2, PT, R37, -126, PT ;  /* 0xc2fc00002500780b */ /* 0x000fe20003f4e000 */
[----:B------:R-:W1:Y:S04]  /*2f60*/  SHFL.BFLY PT, R14, R5, 0x2, 0x1f ;  /* 0x0c401f00050e7f89 */ /* 0x000e6800000e0000 */
[----:B------:R-:W-:Y:S01]  /*2f70*/  @!P4 FMUL R40, R40, 0.5 ;  /* 0x3f0000002828c820 */ /* 0x000fe20000400000 */
[----:B------:R-:W4:Y:S01]  /*2f80*/  MUFU.EX2 R36, R36 ;  /* 0x0000002400247308 */ /* 0x000f220000000800 */
[----:B--2---:R-:W-:Y:S01]  /*2f90*/  @!P6 FMUL R32, R32, R32 ;  /* 0x000000202020e220 */ /* 0x004fe20000400000 */
[----:B------:R-:W-:-:S05]  /*2fa0*/  FSETP.GEU.AND P6, PT, R41, -126, PT ;  /* 0xc2fc00002900780b */ /* 0x000fca0003fce000 */
[----:B------:R-:W-:Y:S01]  /*2fb0*/  @!P2 FMUL R37, R37, 0.5 ;  /* 0x3f0000002525a820 */ /* 0x000fe20000400000 */
[----:B------:R-:W2:Y:S01]  /*2fc0*/  MUFU.EX2 R11, R40 ;  /* 0x00000028000b7308 */ /* 0x000ea20000000800 */
[----:B---3--:R-:W-:Y:S01]  /*2fd0*/  @!P5 FMUL R33, R33, R33 ;  /* 0x000000212121d220 */ /* 0x008fe20000400000 */
[----:B------:R-:W-:-:S05]  /*2fe0*/  FSETP.GEU.AND P5, PT, R44, -126, PT ;  /* 0xc2fc00002c00780b */ /* 0x000fca0003fae000 */
[----:B------:R-:W-:Y:S01]  /*2ff0*/  @!P6 FMUL R41, R41, 0.5 ;  /* 0x3f0000002929e820 */ /* 0x000fe20000400000 */
[----:B------:R-:W3:Y:S01]  /*3000*/  MUFU.EX2 R37, R37 ;  /* 0x0000002500257308 */ /* 0x000ee20000000800 */
[----:B----4-:R-:W-:Y:S01]  /*3010*/  @!P3 FMUL R36, R36, R36 ;  /* 0x000000242424b220 */ /* 0x010fe20000400000 */
[----:B------:R-:W-:Y:S02]  /*3020*/  FSETP.GEU.AND P3, PT, R45, -126, PT ;  /* 0xc2fc00002d00780b */ /* 0x000fe40003f6e000 */
[----:B-1----:R-:W-:-:S03]  /*3030*/  FMNMX R5, R5, R14, !PT ;  /* 0x0000000e05057209 */ /* 0x002fc60007800000 */
[----:B------:R-:W-:Y:S01]  /*3040*/  @!P5 FMUL R44, R44, 0.5 ;  /* 0x3f0000002c2cd820 */ /* 0x000fe20000400000 */
[----:B------:R-:W1:Y:S01]  /*3050*/  MUFU.EX2 R12, R41 ;  /* 0x00000029000c7308 */ /* 0x000e620000000800 */
        /* <DEDUP_REMOVED lines=8> */
[----:B-1----:R-:W-:Y:S01]  /*30e0*/  @!P6 FMUL R12, R12, R12 ;  /* 0x0000000c0c0ce220 */ /* 0x002fe20000400000 */
[----:B------:R-:W-:-:S03]  /*30f0*/  FSETP.NEU.AND P6, PT, R5, -INF , PT ;  /* 0xff8000000500780b */ /* 0x000fc60003fcd000 */
[----:B------:R-:W-:Y:S01]  /*3100*/  FADD R7, R25, R12 ;  /* 0x0000000c19077221 */ /* 0x000fe20000000000 */
[----:B------:R-:W-:Y:S01]  /*3110*/  FSEL R20, R5, RZ, P6 ;  /* 0x000000ff05147208 */ /* 0x000fe20003000000 */
[----:B------:R-:W-:Y:S01]  /*3120*/  @!P2 FMUL R48, R48, 0.5 ;  /* 0x3f0000003030a820 */ /* 0x000fe20000400000 */
[----:B------:R-:W1:Y:S01]  /*3130*/  MUFU.EX2 R8, R49 ;  /* 0x0000003100087308 */ /* 0x000e620000000800 */
[----:B--2---:R-:W-:Y:S01]  /*3140*/  @!P5 FMUL R13, R13, R13 ;  /* 0x0000000d0d0dd220 */ /* 0x004fe20000400000 */
[----:B------:R-:W-:Y:S01]  /*3150*/  FSETP.GEU.AND P5, PT, R53, -126, PT ;  /* 0xc2fc00003500780b */ /* 0x000fe20003fae000 */
[----:B------:R-:W-:Y:S01]  /*3160*/  FMUL R21, R20, UR22 ;  /* 0x0000001614157c20 */ /* 0x000fe20008400000 */
[----:B------:R-:W-:Y:S01]  /*3170*/  FSETP.GEU.AND P6, PT, R52, -126, PT ;  /* 0xc2fc00003400780b */ /* 0x000fe20003fce000 */
[----:B------:R-:W-:Y:S01]  /*3180*/  FADD R20, -R20, R9 ;  /* 0x0000000914147221 */ /* 0x000fe20000000100 */
[----:B------:R-:W-:Y:S01]  /*3190*/  FADD R9, R24, R11 ;  /* 0x0000000b18097221 */ /* 0x000fe20000000000 */
[--C-:B------:R-:W-:Y:S01]  /*31a0*/  FFMA R26, R26, UR22, -R21.reuse ;  /* 0x000000161a1a7c23 */ /* 0x100fe20008000815 */
[----:B------:R-:W2:Y:S01]  /*31b0*/  MUFU.EX2 R15, R48 ;  /* 0x00000030000f7308 */ /* 0x000ea20000000800 */
[----:B---3--:R-:W-:Y:S01]  /*31c0*/  @!P3 FMUL R14, R14, R14 ;  /* 0x0000000e0e0eb220 */ /* 0x008fe20000400000 */
[--C-:B------:R-:W-:Y:S01]  /*31d0*/  FFMA R30, R30, UR22, -R21.reuse ;  /* 0x000000161e1e7c23 */ /* 0x100fe20008000815 */
[--C-:B------:R-:W-:Y:S01]  /*31e0*/  FFMA R27, R27, UR22, -R21.reuse ;  /* 0x000000161b1b7c23 */ /* 0x100fe20008000815 */
[----:B------:R-:W-:Y:S01]  /*31f0*/  FSETP.GEU.AND P3, PT, R26, -126, PT ;  /* 0xc2fc00001a00780b */ /* 0x000fe20003f6e000 */
[--C-:B------:R-:W-:Y:S01]  /*3200*/  FFMA R41, R34, UR22, -R21.reuse ;  /* 0x0000001622297c23 */ /* 0x100fe20008000815 */
[--C-:B------:R-:W-:Y:S01]  /*3210*/  FFMA R22, R31, UR22, -R21.reuse ;  /* 0x000000161f167c23 */ /* 0x100fe20008000815 */
[----:B------:R-:W-:Y:S01]  /*3220*/  @!P5 FMUL R53, R53, 0.5 ;  /* 0x3f0000003535d820 */ /* 0x000fe20000400000 */
[--C-:B------:R-:W-:Y:S01]  /*3230*/  FFMA R44, R43, UR22, -R21.reuse ;  /* 0x000000162b2c7c23 */ /* 0x100fe20008000815 */
[----:B------:R-:W-:Y:S01]  /*3240*/  @!P6 FMUL R52, R52, 0.5 ;  /* 0x3f0000003434e820 */ /* 0x000fe20000400000 */
[----:B-1----:R-:W-:Y:S01]  /*3250*/  @!P4 FMUL R8, R8, R8 ;  /* 0x000000080808c220 */ /* 0x002fe20000400000 */
[----:B------:R-:W1:Y:S01]  /*3260*/  MUFU.EX2 R16, R53 ;  /* 0x0000003500107308 */ /* 0x000e620000000800 */
[----:B------:R-:W-:Y:S01]  /*3270*/  FSETP.GEU.AND P4, PT, R30, -126, PT ;  /* 0xc2fc00001e00780b */ /* 0x000fe20003f8e000 */
[--C-:B------:R-:W-:Y:S01]  /*3280*/  FFMA R46, R46, UR22, -R21.reuse ;  /* 0x000000162e2e7c23 */ /* 0x100fe20008000815 */
[--C-:B------:R-:W-:Y:S01]  /*3290*/  FFMA R50, R50, UR22, -R21.reuse ;  /* 0x0000001632327c23 */ /* 0x100fe20008000815 */
[--C-:B------:R-:W-:Y:S01]  /*32a0*/  FFMA R47, R47, UR22, -R21.reuse ;  /* 0x000000162f2f7c23 */ /* 0x100fe20008000815 */
[--C-:B------:R-:W-:Y:S01]  /*32b0*/  FFMA R51, R51, UR22, -R21.reuse ;  /* 0x0000001633337c23 */ /* 0x100fe20008000815 */
[----:B------:R-:W-:Y:S01]  /*32c0*/  @!P3 FMUL R26, R26, 0.5 ;  /* 0x3f0000001a1ab820 */ /* 0x000fe20000400000 */
[----:B--2---:R-:W-:Y:S01]  /*32d0*/  @!P2 FMUL R15, R15, R15 ;  /* 0x0000000f0f0fa220 */ /* 0x004fe20000400000 */
[----:B------:R-:W2:Y:S01]  /*32e0*/  MUFU.EX2 R19, R52 ;  /* 0x0000003400137308 */ /* 0x000ea20000000800 */
[----:B------:R-:W-:Y:S01]  /*32f0*/  FSETP.GEU.AND P2, PT, R27, -126, PT ;  /* 0xc2fc00001b00780b */ /* 0x000fe20003f4e000 */
[--C-:B------:R-:W-:Y:S01]  /*3300*/  FFMA R54, R54, UR22, -R21.reuse ;  /* 0x0000001636367c23 */ /* 0x100fe20008000815 */
[----:B------:R-:W-:Y:S01]  /*3310*/  FFMA R55, R55, UR22, -R21 ;  /* 0x0000001637377c23 */ /* 0x000fe20008000815 */
[----:B------:R-:W-:-:S02]  /*3320*/  F2FP.BF16.F32.PACK_AB R24, R25, R24 ;  /* 0x000000181918723e */ /* 0x000fc400000010ff */
[----:B------:R-:W-:Y:S01]  /*3330*/  @!P4 FMUL R30, R30, 0.5 ;  /* 0x3f0000001e1ec820 */ /* 0x000fe20000400000 */
[----:B------:R-:W-:Y:S01]  /*3340*/  F2FP.BF16.F32.PACK_AB R92, R8, R15 ;  /* 0x0000000f085c723e */ /* 0x000fe200000010ff */
[----:B------:R3:W4:Y:S01]  /*3350*/  MUFU.EX2 R40, R26 ;  /* 0x0000001a00287308 */ /* 0x0007220000000800 */
[----:B-1----:R-:W-:Y:S01]  /*3360*/  @!P5 FMUL R16, R16, R16 ;  /* 0x000000101010d220 */ /* 0x002fe20000400000 */
[----:B------:R-:W-:-:S04]  /*3370*/  FSETP.GEU.AND P5, PT, R41, -126, PT ;  /* 0xc2fc00002900780b */ /* 0x000fc80003fae000 */
[----:B------:R-:W-:Y:S02]  /*3380*/  @!P2 FMUL R27, R27, 0.5 ;  /* 0x3f0000001b1ba820 */ /* 0x000fe40000400000 */
[----:B------:R1:W5:Y:S01]  /*3390*/  MUFU.EX2 R34, R30 ;  /* 0x0000001e00227308 */ /* 0x0003620000000800 */
[----:B---3--:R-:W-:Y:S01]  /*33a0*/  FFMA R26, R35, UR22, -R21 ;  /* 0x00000016231a7c23 */ /* 0x008fe20008000815 */
[----:B--2---:R-:W-:Y:S01]  /*33b0*/  @!P6 FMUL R19, R19, R19 ;  /* 0x000000131313e220 */ /* 0x004fe20000400000 */
[----:B------:R-:W-:-:S04]  /*33c0*/  FSETP.GEU.AND P6, PT, R22, -126, PT ;  /* 0xc2fc00001600780b */ /* 0x000fc80003fce000 */
[----:B------:R-:W-:Y:S01]  /*33d0*/  @!P5 FMUL R41, R41, 0.5 ;  /* 0x3f0000002929d820 */ /* 0x000fe20000400000 */
[----:B------:R2:W3:Y:S01]  /*33e0*/  MUFU.EX2 R31, R27 ;  /* 0x0000001b001f7308 */ /* 0x0004e20000000800 */
[----:B----4-:R-:W-:Y:S01]  /*33f0*/  @!P3 FMUL R40, R40, R40 ;  /* 0x000000282828b220 */ /* 0x010fe20000400000 */
[----:B------:R-:W-:Y:S01]  /*3400*/  FSETP.GEU.AND P3, PT, R26, -126, PT ;  /* 0xc2fc00001a00780b */ /* 0x000fe20003f6e000 */
[----:B-1----:R-:W-:Y:S01]  /*3410*/  FFMA R30, R39, UR22, -R21 ;  /* 0x00000016271e7c23 */ /* 0x002fe20008000815 */
[----:B------:R-:W-:-:S04]  /*3420*/  F2FP.BF16.F32.PACK_AB R94, R16, R19 ;  /* 0x00000013105e723e */ /* 0x000fc800000010ff */
[----:B------:R-:W-:Y:S01]  /*3430*/  @!P6 FMUL R22, R22, 0.5 ;  /* 0x3f0000001616e820 */ /* 0x000fe20000400000 */
[----:B-----5:R-:W-:Y:S01]  /*3440*/  @!P4 FMUL R34, R34, R34 ;  /* 0x000000222222c220 */ /* 0x020fe20000400000 */
[----:B--2---:R-:W-:Y:S01]  /*3450*/  FFMA R27, R38, UR22, -R21 ;  /* 0x00000016261b7c23 */ /* 0x004fe20008000815 */
[----:B------:R-:W-:Y:S01]  /*3460*/  FSETP.GEU.AND P4, PT, R30, -126, PT ;  /* 0xc2fc00001e00780b */ /* 0x000fe20003f8e000 */
[----:B------:R-:W1:Y:S03]  /*3470*/  MUFU.EX2 R41, R41 ;  /* 0x0000002900297308 */ /* 0x000e660000000800 */
[----:B------:R-:W-:Y:S01]  /*3480*/  @!P3 FMUL R26, R26, 0.5 ;  /* 0x3f0000001a1ab820 */ /* 0x000fe20000400000 */
[----:B---3--:R-:W-:Y:S01]  /*3490*/  @!P2 FMUL R31, R31, R31 ;  /* 0x0000001f1f1fa220 */ /* 0x008fe20000400000 */
[----:B------:R-:W-:-:S03]  /*34a0*/  FSETP.GEU.AND P2, PT, R27, -126, PT ;  /* 0xc2fc00001b00780b */ /* 0x000fc60003f4e000 */
[----:B------:R2:W3:Y:S01]  /*34b0*/  MUFU.EX2 R35, R22 ;  /* 0x0000001600237308 */ /* 0x0004e20000000800 */
[----:B------:R-:W-:-:S03]  /*34c0*/  F2FP.BF16.F32.PACK_AB R25, R31, R40 ;  /* 0x000000281f19723e */ /* 0x000fc600000010ff */
[----:B------:R-:W-:-:S04]  /*34d0*/  @!P4 FMUL R30, R30, 0.5 ;  /* 0x3f0000001e1ec820 */ /* 0x000fc80000400000 */
[----:B------:R4:W5:Y:S01]  /*34e0*/  MUFU.EX2 R38, R26 ;  /* 0x0000001a00267308 */ /* 0x0009620000000800 */
[----:B--2---:R-:W-:Y:S01]  /*34f0*/  FFMA R22, R42, UR22, -R21 ;  /* 0x000000162a167c23 */ /* 0x004fe20008000815 */
[----:B-1----:R-:W-:Y:S01]  /*3500*/  @!P5 FMUL R41, R41, R41 ;  /* 0x000000292929d220 */ /* 0x002fe20000400000 */
[----:B------:R-:W-:Y:S01]  /*3510*/  @!P2 FMUL R27, R27, 0.5 ;  /* 0x3f0000001b1ba820 */ /* 0x000fe20000400000 */
[----:B------:R-:W-:Y:S01]  /*3520*/  FSETP.GEU.AND P5, PT, R44, -126, PT ;  /* 0xc2fc00002c00780b */ /* 0x000fe20003fae000 */
[----:B------:R-:W-:-:S03]  /*3530*/  FADD R21, R29, R14 ;  /* 0x0000000e1d157221 */ /* 0x000fc60000000000 */
[----:B------:R-:W1:Y:S01]  /*3540*/  MUFU.EX2 R42, R30 ;  /* 0x0000001e002a7308 */ /* 0x000e620000000800 */
[----:B---3--:R-:W-:Y:S01]  /*3550*/  @!P6 FMUL R35, R35, R35 ;  /* 0x000000232323e220 */ /* 0x008fe20000400000 */
[----:B------:R-:W-:Y:S01]  /*3560*/  FSETP.GEU.AND P6, PT, R22, -126, PT ;  /* 0xc2fc00001600780b */ /* 0x000fe20003fce000 */
[----:B----4-:R-:W-:-:S04]  /*3570*/  FADD R26, R37, R16 ;  /* 0x00000010251a7221 */ /* 0x010fc80000000000 */
[----:B------:R-:W-:Y:S01]  /*3580*/  FADD R21, R21, R26 ;  /* 0x0000001a15157221 */ /* 0x000fe20000000000 */
[----:B------:R2:W3:Y:S01]  /*3590*/  MUFU.EX2 R39, R27 ;  /* 0x0000001b00277308 */ /* 0x0004e20000000800 */
[----:B-----5:R-:W-:Y:S01]  /*35a0*/  @!P3 FMUL R38, R38, R38 ;  /* 0x000000262626b220 */ /* 0x020fe20000400000 */
[----:B------:R-:W-:Y:S01]  /*35b0*/  FSETP.GEU.AND P3, PT, R46, -126, PT ;  /* 0xc2fc00002e00780b */ /* 0x000fe20003f6e000 */
[----:B------:R-:W-:-:S04]  /*35c0*/  @!P5 FMUL R44, R44, 0.5 ;  /* 0x3f0000002c2cd820 */ /* 0x000fc80000400000 */
[----:B------:R-:W-:Y:S01]  /*35d0*/  @!P6 FMUL R22, R22, 0.5 ;  /* 0x3f0000001616e820 */ /* 0x000fe20000400000 */
[----:B-1----:R-:W-:Y:S01]  /*35e0*/  @!P4 FMUL R42, R42, R42 ;  /* 0x0000002a2a2ac220 */ /* 0x002fe20000400000 */
[----:B------:R-:W-:Y:S02]  /*35f0*/  FSETP.GEU.AND P4, PT, R50, -126, PT ;  /* 0xc2fc00003200780b */ /* 0x000fe40003f8e000 */
[----:B------:R1:W4:Y:S01]  /*3600*/  MUFU.EX2 R43, R22 ;  /* 0x00000016002b7308 */ /* 0x0003220000000800 */
[----:B--2---:R-:W-:-:S03]  /*3610*/  FADD R27, R36, R19 ;  /* 0x00000013241b7221 */ /* 0x004fc60000000000 */
[----:B------:R-:W-:Y:S01]  /*3620*/  @!P3 FMUL R46, R46, 0.5 ;  /* 0x3f0000002e2eb820 */ /* 0x000fe20000400000 */
[----:B---3--:R-:W-:Y:S01]  /*3630*/  @!P2 FMUL R39, R39, R39 ;  /* 0x000000272727a220 */ /* 0x008fe20000400000 */
[----:B------:R-:W-:Y:S02]  /*3640*/  FSETP.GEU.AND P2, PT, R47, -126, PT ;  /* 0xc2fc00002f00780b */ /* 0x000fe40003f4e000 */
[----:B------:R-:W2:Y:S01]  /*3650*/  MUFU.EX2 R44, R44 ;  /* 0x0000002c002c7308 */ /* 0x000ea20000000800 */
[----:B-1----:R-:W-:Y:S02]  /*3660*/  FADD R22, R32, R15 ;  /* 0x0000000f20167221 */ /* 0x002fe40000000000 */
[----:B------:R-:W-:Y:S02]  /*3670*/  @!P4 FMUL R50, R50, 0.5 ;  /* 0x3f0000003232c820 */ /* 0x000fe40000400000 */
[----:B------:R-:W-:-:S03]  /*3680*/  FADD R9, R9, R22 ;  /* 0x0000001609097221 */ /* 0x000fc60000000000 */
[----:B------:R1:W3:Y:S01]  /*3690*/  MUFU.EX2 R45, R46 ;  /* 0x0000002e002d7308 */ /* 0x0002e20000000800 */
[----:B----4-:R-:W-:Y:S01]  /*36a0*/  @!P6 FMUL R43, R43, R43 ;  /* 0x0000002b2b2be220 */ /* 0x010fe20000400000 */
[----:B------:R-:W-:Y:S01]  /*36b0*/  FSETP.GEU.AND P6, PT, R51, -126, PT ;  /* 0xc2fc00003300780b */ /* 0x000fe20003fce000 */
[----:B------:R-:W-:-:S05]  /*36c0*/  @!P2 FMUL R47, R47, 0.5 ;  /* 0x3f0000002f2fa820 */ /* 0x000fca0000400000 */
[----:B------:R-:W4:Y:S01]  /*36d0*/  MUFU.EX2 R50, R50 ;  /* 0x0000003200327308 */ /* 0x000f220000000800 */
[----:B--2---:R-:W-:Y:S01]  /*36e0*/  @!P5 FMUL R44, R44, R44 ;  /* 0x0000002c2c2cd220 */ /* 0x004fe20000400000 */
[----:B------:R-:W-:Y:S01]  /*36f0*/  FSETP.GEU.AND P5, PT, R54, -126, PT ;  /* 0xc2fc00003600780b */ /* 0x000fe20003fae000 */
[----:B-1----:R-:W-:Y:S01]  /*3700*/  FMUL R46, R20, UR22 ;  /* 0x00000016142e7c20 */ /* 0x002fe20008400000 */
[----:B------:R-:W-:Y:S01]  /*3710*/  FADD R20, R33, R8 ;  /* 0x0000000821147221 */ /* 0x000fe20000000000 */
[----:B------:R-:W-:Y:S01]  /*3720*/  FADD R22, R31, R44 ;  /* 0x0000002c1f167221 */ /* 0x000fe20000000000 */
[----:B------:R-:W-:Y:S01]  /*3730*/  F2FP.BF16.F32.PACK_AB R31, R42, R39 ;  /* 0x000000272a1f723e */ /* 0x000fe200000010ff */
[----:B------:R-:W-:Y:S01]  /*3740*/  @!P6 FMUL R51, R51, 0.5 ;  /* 0x3f0000003333e820 */ /* 0x000fe20000400000 */
[----:B------:R1:W2:Y:S01]  /*3750*/  MUFU.EX2 R48, R47 ;  /* 0x0000002f00307308 */ /* 0x0002a20000000800 */
[----:B---3--:R-:W-:Y:S01]  /*3760*/  @!P3 FMUL R45, R45, R45 ;  /* 0x0000002d2d2db220 */ /* 0x008fe20000400000 */
[----:B------:R-:W-:Y:S01]  /*3770*/  FSETP.GEU.AND P3, PT, R55, -126, PT ;  /* 0xc2fc00003700780b */ /* 0x000fe20003f6e000 */
[----:B------:R-:W-:Y:S01]  /*3780*/  FADD R30, R7, R20 ;  /* 0x00000014071e7221 */ /* 0x000fe20000000000 */
[----:B------:R-:W-:Y:S01]  /*3790*/  FADD R20, R28, R13 ;  /* 0x0000000d1c147221 */ /* 0x000fe20000000000 */
[----:B------:R-:W-:-:S02]  /*37a0*/  FADD R26, R34, R45 ;  /* 0x0000002d221a7221 */ /* 0x000fc40000000000 */
[----:B------:R-:W-:Y:S01]  /*37b0*/  @!P5 FMUL R54, R54, 0.5 ;  /* 0x3f0000003636d820 */ /* 0x000fe20000400000 */
[----:B------:R-:W3:Y:S01]  /*37c0*/  MUFU.EX2 R51, R51 ;  /* 0x0000003300337308 */ /* 0x000ee20000000800 */
[----:B----4-:R-:W-:Y:S01]  /*37d0*/  @!P4 FMUL R50, R50, R50 ;  /* 0x000000323232c220 */ /* 0x010fe20000400000 */
[----:B------:R-:W-:Y:S01]  /*37e0*/  FSETP.GEU.AND P4, PT, R46, -126, PT ;  /* 0xc2fc00002e00780b */ /* 0x000fe20003f8e000 */
[----:B------:R-:W-:Y:S01]  /*37f0*/  FADD R20, R20, R27 ;  /* 0x0000001b14147221 */ /* 0x000fe20000000000 */
[----:B------:R-:W-:Y:S01]  /*3800*/  FADD R30, R30, R21 ;  /* 0x000000151e1e7221 */ /* 0x000fe20000000000 */
[----:B-1----:R-:W-:Y:S02]  /*3810*/  FADD R47, R41, R50 ;  /* 0x00000032292f7221 */ /* 0x002fe40000000000 */
[----:B------:R-:W-:Y:S01]  /*3820*/  @!P3 FMUL R55, R55, 0.5 ;  /* 0x3f0000003737b820 */ /* 0x000fe20000400000 */
[----:B------:R-:W1:Y:S01]  /*3830*/  MUFU.EX2 R54, R54 ;  /* 0x0000003600367308 */ /* 0x000e620000000800 */
[----:B--2---:R-:W-:Y:S01]  /*3840*/  @!P2 FMUL R48, R48, R48 ;  /* 0x000000303030a220 */ /* 0x004fe20000400000 */
[----:B------:R-:W-:Y:S01]  /*3850*/  FSETP.GEU.AND P2, PT, R10, -126, PT ;  /* 0xc2fc00000a00780b */ /* 0x000fe20003f4e000 */
[----:B------:R-:W-:-:S02]  /*3860*/  FADD R9, R9, R20 ;  /* 0x0000001409097221 */ /* 0x000fc40000000000 */
[----:B------:R-:W-:Y:S02]  /*3870*/  FADD R27, R35, R48 ;  /* 0x00000030231b7221 */ /* 0x000fe40000000000 */
[----:B------:R-:W-:Y:S01]  /*3880*/  @!P4 FMUL R46, R46, 0.5 ;  /* 0x3f0000002e2ec820 */ /* 0x000fe20000400000 */
[----:B------:R-:W2:Y:S01]  /*3890*/  MUFU.EX2 R55, R55 ;  /* 0x0000003700377308 */ /* 0x000ea20000000800 */
[----:B---3--:R-:W-:Y:S01]  /*38a0*/  @!P6 FMUL R51, R51, R51 ;  /* 0x000000333333e220 */ /* 0x008fe20000400000 */
[----:B------:R-:W-:Y:S01]  /*38b0*/  FADD R30, R9, R30 ;  /* 0x0000001e091e7221 */ /* 0x000fe20000000000 */
[----:B------:R-:W-:Y:S02]  /*38c0*/  SHF.L.U32 R9, R88, 0x1f, RZ ;  /* 0x0000001f58097819 */ /* 0x000fe400000006ff */
[----:B------:R-:W-:Y:S01]  /*38d0*/  FADD R49, R38, R51 ;  /* 0x0000003326317221 */ /* 0x000fe20000000000 */
[----:B------:R-:W-:Y:S01]  /*38e0*/  F2FP.BF16.F32.PACK_AB R93, R51, R50 ;  /* 0x00000032335d723e */ /* 0x000fe200000010ff */
[----:B------:R-:W-:Y:S01]  /*38f0*/  @!P2 FMUL R10, R10, 0.5 ;  /* 0x3f0000000a0aa820 */ /* 0x000fe20000400000 */
[----:B------:R-:W3:Y:S01]  /*3900*/  MUFU.EX2 R46, R46 ;  /* 0x0000002e002e7308 */ /* 0x000ee20000000800 */
[----:B-1----:R-:W-:Y:S01]  /*3910*/  @!P5 FMUL R54, R54, R54 ;  /* 0x000000363636d220 */ /* 0x002fe20000400000 */
[----:B------:R-:W-:-:S03]  /*3920*/  FADD R22, R22, R49 ;  /* 0x0000003116167221 */ /* 0x000fc60000000000 */
[----:B------:R-:W-:-:S03]  /*3930*/  FADD R53, R39, R54 ;  /* 0x0000003627357221 */ /* 0x000fc60000000000 */
[----:B------:R1:W4:Y:S01]  /*3940*/  MUFU.EX2 R7, R10 ;  /* 0x0000000a00077308 */ /* 0x0003220000000800 */
[----:B--2---:R-:W-:Y:S01]  /*3950*/  @!P3 FMUL R55, R55, R55 ;  /* 0x000000373737b220 */ /* 0x004fe20000400000 */
[----:B------:R-:W-:Y:S01]  /*3960*/  FADD R53, R26, R53 ;  /* 0x000000351a357221 */ /* 0x000fe20000000000 */
[----:B------:R-:W-:Y:S02]  /*3970*/  F2FP.BF16.F32.PACK_AB R26, R29, R28 ;  /* 0x0000001c1d1a723e */ /* 0x000fe400000010ff */
[----:B------:R-:W-:Y:S01]  /*3980*/  FADD R52, R42, R55 ;  /* 0x000000372a347221 */ /* 0x000fe20000000000 */
[----:B------:R-:W-:Y:S02]  /*3990*/  F2FP.BF16.F32.PACK_AB R28, R33, R32 ;  /* 0x00000020211c723e */ /* 0x000fe400000010ff */
[----:B------:R-:W-:Y:S01]  /*39a0*/  F2FP.BF16.F32.PACK_AB R29, R38, R41 ;  /* 0x00000029261d723e */ /* 0x000fe200000010ff */
[----:B-1----:R-:W-:Y:S01]  /*39b0*/  FADD R10, R40, R43 ;  /* 0x0000002b280a7221 */ /* 0x002fe20000000000 */
[----:B------:R-:W-:Y:S01]  /*39c0*/  FADD R27, R27, R52 ;  /* 0x000000341b1b7221 */ /* 0x000fe20000000000 */
[----:B---3--:R-:W-:Y:S01]  /*39d0*/  @!P4 FMUL R46, R46, R46 ;  /* 0x0000002e2e2ec220 */ /* 0x008fe20000400000 */
[----:B------:R-:W-:Y:S01]  /*39e0*/  F2FP.BF16.F32.PACK_AB R32, R12, R11 ;  /* 0x0000000b0c20723e */ /* 0x000fe200000010ff */
[----:B------:R-:W-:Y:S01]  /*39f0*/  FADD R10, R10, R47 ;  /* 0x0000002f0a0a7221 */ /* 0x000fe20000000000 */
[----:B------:R-:W-:Y:S01]  /*3a00*/  FADD R27, R22, R27 ;  /* 0x0000001b161b7221 */ /* 0x000fe20000000000 */
[-C--:B------:R-:W-:Y:S01]  /*3a10*/  FMUL R58, R58, R46.reuse ;  /* 0x0000002e3a3a7220 */ /* 0x080fe20000400000 */
[-C--:B------:R-:W-:Y:S01]  /*3a20*/  FMUL R59, R59, R46.reuse ;  /* 0x0000002e3b3b7220 */ /* 0x080fe20000400000 */
[----:B------:R-:W-:Y:S01]  /*3a30*/  FADD R10, R10, R53 ;  /* 0x000000350a0a7221 */ /* 0x000fe20000000000 */
[----:B----4-:R-:W-:Y:S01]  /*3a40*/  @!P2 FMUL R7, R7, R7 ;  /* 0x000000070707a220 */ /* 0x010fe20000400000 */
[----:B------:R1:W2:Y:S01]  /*3a50*/  SYNCS.PHASECHK.TRANS64.TRYWAIT P2, [UR6+0x12400], R9 ;  /* 0x01240009ff0075a7 */ /* 0x0002a20008040146 */
[----:B------:R-:W-:Y:S01]  /*3a60*/  FMUL R62, R62, R46 ;  /* 0x0000002e3e3e7220 */ /* 0x000fe20000400000 */
[----:B------:R-:W-:Y:S01]  /*3a70*/  FADD R27, R10, R27 ;  /* 0x0000001b0a1b7221 */ /* 0x000fe20000000000 */
[----:B------:R-:W-:Y:S01]  /*3a80*/  FFMA R0, R7, R0, R30 ;  /* 0x0000000007007223 */ /* 0x000fe2000000001e */
[-C--:B------:R-:W-:Y:S01]  /*3a90*/  FMUL R56, R56, R7.reuse ;  /* 0x0000000738387220 */ /* 0x080fe20000400000 */
[----:B------:R-:W-:Y:S01]  /*3aa0*/  FMUL R57, R57, R7 ;  /* 0x0000000739397220 */ /* 0x000fe20000400000 */
[----:B------:R-:W-:Y:S01]  /*3ab0*/  FFMA R3, R46, R3, R27 ;  /* 0x000000032e037223 */ /* 0x000fe2000000001b */
[----:B------:R-:W-:Y:S01]  /*3ac0*/  F2FP.BF16.F32.PACK_AB R27, R35, R34 ;  /* 0x00000022231b723e */ /* 0x000fe200000010ff */
[-C--:B------:R-:W-:Y:S01]  /*3ad0*/  FMUL R60, R60, R7.reuse ;  /* 0x000000073c3c7220 */ /* 0x080fe20000400000 */
        /* <DEDUP_REMOVED lines=12> */
[----:B------:R-:W-:Y:S01]  /*3ba0*/  FMUL R85, R85, R7 ;  /* 0x0000000755557220 */ /* 0x000fe20000400000 */
        /* <DEDUP_REMOVED lines=13> */
[----:B------:R-:W-:-:S02]  /*3c80*/  F2FP.BF16.F32.PACK_AB R30, R37, R36 ;  /* 0x00000024251e723e */ /* 0x000fc400000010ff */
[----:B------:R-:W-:Y:S02]  /*3c90*/  F2FP.BF16.F32.PACK_AB R33, R44, R43 ;  /* 0x0000002b2c21723e */ /* 0x000fe400000010ff */
[----:B------:R-:W-:Y:S02]  /*3ca0*/  F2FP.BF16.F32.PACK_AB R34, R14, R13 ;  /* 0x0000000d0e22723e */ /* 0x000fe400000010ff */
[----:B------:R-:W-:Y:S01]  /*3cb0*/  F2FP.BF16.F32.PACK_AB R35, R48, R45 ;  /* 0x0000002d3023723e */ /* 0x000fe200000010ff */
[----:B-12---:R-:W-:Y:S06]  /*3cc0*/  @!P0 BRA `(.L_x_29) ;  /* 0x0000000000048947 */ /* 0x006fec0003800000 */
[----:B------:R-:W-:Y:S01]  /*3cd0*/  BPT.TRAP 0x1 ;  /* 0x000000040000795c */ /* 0x000fe20000300000 */
.L_x_29:
[----:B------:R-:W-:Y:S05]  /*3ce0*/  @P2 BRA `(.L_x_30) ;  /* 0x0000000000082947 */ /* 0x000fea0003800000 */
[----:B------:R-:W1:Y:S02]  /*3cf0*/  SYNCS.PHASECHK.TRANS64.TRYWAIT P2, [UR6+0x12400], R9 ;  /* 0x01240009ff0075a7 */ /* 0x000e640008040146 */
[----:B-1----:R-:W-:Y:S05]  /*3d00*/  @!P2 BRA `(.L_x_31) ;  /* 0x0000003000c0a947 */ /* 0x002fea0003800000 */
.L_x_30:
[----:B------:R-:W-:Y:S01]  /*3d10*/  ULEA UR10, UR36, UR48, 0x9 ;  /* 0x00000030240a7291 */ /* 0x000fe2000f8e483f */
[----:B------:R-:W-:Y:S01]  /*3d20*/  WARPGROUP.ARRIVE ;  /* 0x00000000000079c5 */ /* 0x000fe20000000000 */
[----:B------:R-:W-:Y:S01]  /*3d30*/  UMOV UR7, 0x40000040 ;  /* 0x4000004000077882 */ /* 0x000fe20000000000 */
[----:B------:R-:W-:-:S04]  /*3d40*/  F2FP.BF16.F32.PACK_AB R95, R55, R54 ;  /* 0x00000036375f723e */ /* 0x000fc800000010ff */
[----:B------:R-:W-:Y:S02]  /*3d50*/  UMOV UR6, UR10 ;  /* 0x0000000a00067c82 */ /* 0x000fe40008000000 */
        /* <DEDUP_REMOVED lines=19> */
.L_x_32:
[----:B------:R-:W-:-:S04]  /*3e90*/  ULEA UR6, UR21, UR49, 0x3 ;  /* 0x0000003115067291 */ /* 0x000fc8000f8e183f */
[----:B------:R-:W-:-:S04]  /*3ea0*/  UIADD3 UR6, UR6, 0x12428, URZ ;  /* 0x0001242806067890 */ /* 0x000fc8000fffe03f */
[----:B------:R-:W-:-:S09]  /*3eb0*/  UPRMT UR6, URZ, 0x654, UR6 ;  /* 0x000006543f067896 */ /* 0x000fd20008000006 */
[----:B------:R-:W-:Y:S01]  /*3ec0*/  SYNCS.ARRIVE.TRANS64.RED.A1T0 RZ, [UR6], RZ ;  /* 0x000000ffffff79a7 */ /* 0x000fe20008100406 */
[----:B------:R-:W-:Y:S05]  /*3ed0*/  @P1 BRA `(.L_x_33) ;  /* 0x0000000000041947 */ /* 0x000fea0003800000 */
[----:B------:R-:W-:Y:S01]  /*3ee0*/  BPT.TRAP 0x1 ;  /* 0x000000040000795c */ /* 0x000fe20000300000 */
.L_x_33:
[----:B------:R-:W-:-:S04]  /*3ef0*/  UIADD3 UR21, UR21, 0x1, URZ ;  /* 0x0000000115157890 */ /* 0x000fc8000fffe03f */
[----:B------:R-:W-:-:S04]  /*3f00*/  UISETP.NE.AND UP0, UPT, UR21, 0x5, UPT ;  /* 0x000000051500788c */ /* 0x000fc8000bf05270 */
[----:B------:R-:W-:Y:S01]  /*3f10*/  USEL UR21, UR21, URZ, UP0 ;  /* 0x0000003f15157287 */ /* 0x000fe20008000000 */
[----:B------:R-:W-:Y:S11]  /*3f20*/  @!P0 BRA `(.L_x_34) ;  /* 0x0000000000048947 */ /* 0x000ff60003800000 */
[----:B------:R-:W-:Y:S01]  /*3f30*/  BPT.TRAP 0x1 ;  /* 0x000000040000795c */ /* 0x000fe20000300000 */
.L_x_34:
[----:B------:R-:W-:-:S04]  /*3f40*/  ULEA UR6, UR21, UR49, 0x3 ;  /* 0x0000003115067291 */ /* 0x000fc8000f8e183f */
[----:B------:R-:W-:-:S04]  /*3f50*/  UIADD3 UR6, UR6, 0x12428, URZ ;  /* 0x0001242806067890 */ /* 0x000fc8000fffe03f */
[----:B------:R-:W-:-:S09]  /*3f60*/  UPRMT UR6, URZ, 0x654, UR6 ;  /* 0x000006543f067896 */ /* 0x000fd20008000006 */
[----:B------:R-:W-:Y:S01]  /*3f70*/  SYNCS.ARRIVE.TRANS64.RED.A1T0 RZ, [UR6], RZ ;  /* 0x000000ffffff79a7 */ /* 0x000fe20008100406 */
[----:B------:R-:W-:Y:S05]  /*3f80*/  @P1 BRA `(.L_x_35) ;  /* 0x0000000000041947 */ /* 0x000fea0003800000 */
[----:B------:R-:W-:Y:S01]  /*3f90*/  BPT.TRAP 0x1 ;  /* 0x000000040000795c */ /* 0x000fe20000300000 */
.L_x_35:
[----:B------:R-:W-:Y:S01]  /*3fa0*/  UIADD3 UR36, UR36, 0x1, URZ ;  /* 0x0000000124247890 */ /* 0x000fe2000fffe03f */
[C---:B------:R-:W-:Y:S01]  /*3fb0*/  ISETP.GT.AND P2, PT, R6.reuse, 0x2, PT ;  /* 0x000000020600780c */ /* 0x040fe20003f44270 */
[----:B------:R-:W-:Y:S01]  /*3fc0*/  UIADD3 UR21, UR21, 0x1, URZ ;  /* 0x0000000115157890 */ /* 0x000fe2000fffe03f */
[----:B------:R-:W-:Y:S01]  /*3fd0*/  VIADD R6, R6, 0xffffffff ;  /* 0xffffffff06067836 */ /* 0x000fe20000000000 */
[----:B------:R-:W-:Y:S01]  /*3fe0*/  UISETP.NE.AND UP1, UPT, UR36, 0x5, UPT ;  /* 0x000000052400788c */ /* 0x000fe2000bf25270 */
[----:B------:R-:W-:Y:S01]  /*3ff0*/  MOV R7, R4 ;  /* 0x0000000400077202 */ /* 0x000fe20000000f00 */
[----:B------:R-:W-:Y:S01]  /*4000*/  UISETP.NE.AND UP0, UPT, UR21, 0x5, UPT ;  /* 0x000000051500788c */ /* 0x000fe2000bf05270 */
[----:B-1----:R-:W-:Y:S01]  /*4010*/  IMAD.MOV.U32 R9, RZ, RZ, R5 ;  /* 0x000000ffff097224 */ /* 0x002fe200078e0005 */
[----:B------:R-:W-:Y:S02]  /*4020*/  USEL UR6, URZ, 0x1, UP1 ;  /* 0x000000013f067887 */ /* 0x000fe40008800000 */
[----:B------:R-:W-:-:S02]  /*4030*/  USEL UR21, UR21, URZ, UP0 ;  /* 0x0000003f15157287 */ /* 0x000fc40008000000 */
[----:B------:R-:W-:Y:S02]  /*4040*/  USEL UR36, UR36, URZ, UP1 ;  /* 0x0000003f24247287 */ /* 0x000fe40008800000 */
[----:B------:R-:W-:Y:S01]  /*4050*/  LOP3.LUT R16, R88, UR6, RZ, 0x3c, !PT ;  /* 0x0000000658107c12 */ /* 0x000fe2000f8e3cff */
[----:B------:R-:W-:Y:S09]  /*4060*/  @P2 BRA `(.L_x_36) ;  /* 0xffffffe400e02947 */ /* 0x000ff2000383ffff */
.L_x_25:
[----:B------:R-:W-:-:S04]  /*4070*/  ULOP3.LUT UR4, UR50, 0x1, URZ, 0xfc, !UPT ;  /* 0x0000000132047892 */ /* 0x000fc8000f8efc3f */
[----:B------:R-:W-:-:S06]  /*4080*/  UISETP.NE.AND UP0, UPT, UR4, 0x3, UPT ;  /* 0x000000030400788c */ /* 0x000fcc000bf05270 */
[----:B------:R-:W-:-:S13]  /*4090*/  PLOP3.LUT P2, PT, PT, PT, UP0, 0x80, 0x0 ;  /* 0x000000000000781c */ /* 0x000fda0003f4f008 */
[----:B------:R-:W-:Y:S05]  /*40a0*/  @!P2 BRA `(.L_x_37) ;  /* 0x000000000004a947 */ /* 0x000fea0003800000 */
[----:B------:R-:W-:Y:S01]  /*40b0*/  BPT.TRAP 0x1 ;  /* 0x000000040000795c */ /* 0x000fe20000300000 */
.L_x_37:
[----:B------:R-:W-:Y:S02]  /*40c0*/  UISETP.GT.U32.AND UP0, UPT, UR50, 0x1, UPT ;  /* 0x000000013200788c */ /* 0x000fe4000bf04070 */
[----:B------:R-:W-:-:S04]  /*40d0*/  ULEA UR4, UR38, UR49, 0x3 ;  /* 0x0000003126047291 */ /* 0x000fc8000f8e183f */
[----:B------:R-:W-:Y:S01]  /*40e0*/  UIADD3 UR4, UR4, 0x12460, URZ ;  /* 0x0001246004047890 */ /* 0x000fe2000fffe03f */
[----:B------:R-:W-:-:S03]  /*40f0*/  PLOP3.LUT P2, PT, PT, PT, UP0, 0x80, 0x0 ;  /* 0x000000000000781c */ /* 0x000fc60003f4f008 */
[----:B------:R-:W-:-:S09]  /*4100*/  UPRMT UR4, URZ, 0x654, UR4 ;  /* 0x000006543f047896 */ /* 0x000fd20008000004 */
[----:B------:R-:W-:Y:S01]  /*4110*/  SYNCS.ARRIVE.TRANS64.RED.A1T0 RZ, [UR4], RZ ;  /* 0x000000ffffff79a7 */ /* 0x000fe20008100404 */
[----:B------:R-:W-:Y:S05]  /*4120*/  @P2 BRA `(.L_x_38) ;  /* 0x0000000000042947 */ /* 0x000fea0003800000 */
[----:B------:R-:W-:Y:S01]  /*4130*/  BPT.TRAP 0x1 ;  /* 0x000000040000795c */ /* 0x000fe20000300000 */
.L_x_38:
[----:B------:R-:W-:Y:S05]  /*4140*/  @!P0 BRA `(.L_x_39) ;  /* 0x0000000000048947 */ /* 0x000fea0003800000 */
[----:B------:R-:W-:Y:S01]  /*4150*/  BPT.TRAP 0x1 ;  /* 0x000000040000795c */ /* 0x000fe20000300000 */
.L_x_39:
[----:B------:R-:W-:-:S04]  /*4160*/  ULEA UR21, UR21, UR49, 0x3 ;  /* 0x0000003115157291 */ /* 0x000fc8000f8e183f */
[----:B------:R-:W-:-:S04]  /*4170*/  UIADD3 UR21, UR21, 0x12428, URZ ;  /* 0x0001242815157890 */ /* 0x000fc8000fffe03f */
[----:B------:R-:W-:-:S09]  /*4180*/  UPRMT UR21, URZ, 0x654, UR21 ;  /* 0x000006543f157896 */ /* 0x000fd20008000015 */
[----:B------:R-:W-:Y:S01]  /*4190*/  SYNCS.ARRIVE.TRANS64.RED.A1T0 RZ, [UR21], RZ ;  /* 0x000000ffffff79a7 */ /* 0x000fe20008100415 */
[----:B------:R-:W-:Y:S05]  /*41a0*/  @P1 BRA `(.L_x_40) ;  /* 0x0000000000041947 */ /* 0x000fea0003800000 */
[----:B------:R-:W-:Y:S01]  /*41b0*/  BPT.TRAP 0x1 ;  /* 0x000000040000795c */ /* 0x000fe20000300000 */
.L_x_40:
[----:B------:R-:W1:Y:S01]  /*41c0*/  SHFL.BFLY PT, R7, R0, 0x1, 0x1f ;  /* 0x0c201f0000077f89 */ /* 0x000e6200000e0000 */
[----:B------:R-:W-:Y:S01]  /*41d0*/  BSSY B0, `(.L_x_41) ;  /* 0x0000023000007945 */ /* 0x000fe20003800000 */
[----:B------:R-:W-:Y:S01]  /*41e0*/  IMAD.MOV.U32 R9, RZ, RZ, 0x7f800000 ;  /* 0x7f800000ff097424 */ /* 0x000fe200078e00ff */
[----:B------:R-:W-:Y:S01]  /*41f0*/  MOV R10, 0x3f800000 ;  /* 0x3f800000000a7802 */ /* 0x000fe20000000f00 */
[----:B------:R-:W2:Y:S01]  /*4200*/  SHFL.BFLY PT, R6, R3, 0x1, 0x1f ;  /* 0x0c201f0003067f89 */ /* 0x000ea200000e0000 */
[----:B------:R-:W-:Y:S02]  /*4210*/  IMAD.MOV.U32 R11, RZ, RZ, 0x7f800000 ;  /* 0x7f800000ff0b7424 */ /* 0x000fe400078e00ff */
[----:B-1----:R-:W-:Y:S01]  /*4220*/  FADD R7, R7, R0 ;  /* 0x0000000007077221 */ /* 0x002fe20000000000 */
[----:B--2---:R-:W-:-:S04]  /*4230*/  FADD R15, R6, R3 ;  /* 0x00000003060f7221 */ /* 0x004fc80000000000 */
[----:B------:R-:W1:Y:S01]  /*4240*/  SHFL.BFLY PT, R8, R7, 0x2, 0x1f ;  /* 0x0c401f0007087f89 */ /* 0x000e6200000e0000 */
[----:B------:R-:W-:-:S03]  /*4250*/  IMAD.MOV.U32 R6, RZ, RZ, 0x3f800000 ;  /* 0x3f800000ff067424 */ /* 0x000fc600078e00ff */
[----:B------:R-:W2:Y:S01]  /*4260*/  SHFL.BFLY PT, R20, R15, 0x2, 0x1f ;  /* 0x0c401f000f147f89 */ /* 0x000ea200000e0000 */
[C---:B-1----:R-:W-:Y:S01]  /*4270*/  FSETP.NE.AND P0, PT, R7.reuse, -R8, PT ;  /* 0x800000080700720b */ /* 0x042fe20003f05000 */
[----:B------:R-:W-:Y:S01]  /*4280*/  FADD R3, R7, R8 ;  /* 0x0000000807037221 */ /* 0x000fe20000000000 */
[----:B--2---:R-:W-:-:S11]  /*4290*/  FADD R8, R15, R20 ;  /* 0x000000140f087221 */ /* 0x004fd60000000000 */
[----:B------:R-:W-:Y:S05]  /*42a0*/  @!P0 BRA `(.L_x_42) ;  /* 0x0000000000548947 */ /* 0x000fea0003800000 */
[----:B------:R-:W-:Y:S01]  /*42b0*/  IADD3 R0, R3, 0x1800000, RZ ;  /* 0x0180000003007810 */ /* 0x000fe20007ffe0ff */
[----:B------:R-:W-:Y:S03]  /*42c0*/  BSSY B1, `(.L_x_43) ;  /* 0x000000c000017945 */ /* 0x000fe60003800000 */
[----:B------:R-:W-:-:S04]  /*42d0*/  LOP3.LUT R0, R0, 0x7f800000, RZ, 0xc0, !PT ;  /* 0x7f80000000007812 */ /* 0x000fc800078ec0ff */
[----:B------:R-:W-:-:S13]  /*42e0*/  ISETP.GT.U32.AND P0, PT, R0, 0x1ffffff, PT ;  /* 0x01ffffff0000780c */ /* 0x000fda0003f04070 */
[----:B------:R-:W-:Y:S05]  /*42f0*/  @P0 BRA `(.L_x_44) ;  /* 0x0000000000100947 */ /* 0x000fea0003800000 */
[----:B------:R-:W-:-:S07]  /*4300*/  MOV R14, 0x4320 ;  /* 0x00004320000e7802 */ /* 0x000fce0000000f00 */
[----:B------:R-:W-:Y:S05]  /*4310*/  CALL.REL.NOINC `($__internal_0_$__cuda_sm20_rcp_rn_f32_slowpath) ;  /* 0x00000030004c7944 */ /* 0x000fea0003c00000 */
[----:B------:R-:W-:Y:S01]  /*4320*/  IMAD.MOV.U32 R6, RZ, RZ, R0 ;  /* 0x000000ffff067224 */ /* 0x000fe200078e0000 */
[----:B------:R-:W-:Y:S06]  /*4330*/  BRA `(.L_x_45) ;  /* 0x0000000000107947 */ /* 0x000fec0003800000 */
.L_x_44:
[----:B------:R-:W1:Y:S02]  /*4340*/  MUFU.RCP R6, R3 ;  /* 0x0000000300067308 */ /* 0x000e640000001000 */
[----:B-1----:R-:W-:-:S04]  /*4350*/  FFMA R0, R3, R6, -1 ;  /* 0xbf80000003007423 */ /* 0x002fc80000000006 */
[----:B------:R-:W-:-:S04]  /*4360*/  FADD.FTZ R7, -R0, -RZ ;  /* 0x800000ff00077221 */ /* 0x000fc80000010100 */
[----:B------:R-:W-:-:S07]  /*4370*/  FFMA R6, R6, R7, R6 ;  /* 0x0000000706067223 */ /* 0x000fce0000000006 */
.L_x_45:
[----:B------:R-:W-:Y:S05]  /*4380*/  BSYNC B1 ;  /* 0x0000000000017941 */ /* 0x000fea0003800000 */
.L_x_43:
[----:B------:R-:W-:Y:S01]  /*4390*/  FSETP.GEU.AND P0, PT, |R3|, 1.175494350822287508e-38, PT ;  /* 0x008000000300780b */ /* 0x000fe20003f0e200 */
[----:B------:R-:W-:-:S12]  /*43a0*/  ULDC UR4, c[0x0][0x600] ;  /* 0x0001800000047ab9 */ /* 0x000fd80000000800 */
[----:B------:R-:W-:-:S04]  /*43b0*/  @!P0 FMUL R3, R3, 16777216 ;  /* 0x4b80000003038820 */ /* 0x000fc80000400000 */
[----:B------:R-:W1:Y:S02]  /*43c0*/  MUFU.LG2 R0, R3 ;  /* 0x0000000300007308 */ /* 0x000e640000000c00 */
[----:B-1----:R-:W-:-:S04]  /*43d0*/  @!P0 FADD R0, R0, -24 ;  /* 0xc1c0000000008421 */ /* 0x002fc80000000000 */
[----:B------:R-:W-:-:S04]  /*43e0*/  FMUL R11, R0, 0.69314718246459960938 ;  /* 0x3f317218000b7820 */ /* 0x000fc80000400000 */
[----:B------:R-:W-:-:S07]  /*43f0*/  FFMA R11, R4, UR4, R11 ;  /* 0x00000004040b7c23 */ /* 0x000fce000800000b */
.L_x_42:
[----:B------:R-:W-:Y:S05]  /*4400*/  BSYNC B0 ;  /* 0x0000000000007941 */ /* 0x000fea0003800000 */
.L_x_41:
[----:B------:R-:W-:Y:S01]  /*4410*/  FSETP.NE.AND P0, PT, R15, -R20, PT ;  /* 0x800000140f00720b */ /* 0x000fe20003f05000 */
[----:B------:R-:W-:Y:S01]  /*4420*/  ULDC UR4, c[0x0][0x608] ;  /* 0x0001820000047ab9 */ /* 0x000fe20000000800 */
[----:B------:R-:W-:Y:S01]  /*4430*/  BSSY B0, `(.L_x_46) ;  /* 0x0000029000007945 */ /* 0x000fe20003800000 */
[----:B------:R-:W-:-:S04]  /*4440*/  FMUL R6, R6, UR4 ;  /* 0x0000000406067c20 */ /* 0x000fc80008400000 */
        /* <DEDUP_REMOVED lines=16> */
[----:B------:R-:W-:Y:S06]  /*4550*/  @!P0 BRA `(.L_x_47) ;  /* 0x0000000000588947 */ /* 0x000fec0003800000 */
[----:B------:R-:W-:Y:S01]  /*4560*/  VIADD R0, R8, 0x1800000 ;  /* 0x0180000008007836 */ /* 0x000fe20000000000 */
[----:B------:R-:W-:Y:S04]  /*4570*/  BSSY B1, `(.L_x_48) ;  /* 0x000000d000017945 */ /* 0x000fe80003800000 */
[----:B------:R-:W-:-:S04]  /*4580*/  LOP3.LUT R0, R0, 0x7f800000, RZ, 0xc0, !PT ;  /* 0x7f80000000007812 */ /* 0x000fc800078ec0ff */
[----:B------:R-:W-:-:S13]  /*4590*/  ISETP.GT.U32.AND P0, PT, R0, 0x1ffffff, PT ;  /* 0x01ffffff0000780c */ /* 0x000fda0003f04070 */
[----:B------:R-:W-:Y:S05]  /*45a0*/  @P0 BRA `(.L_x_49) ;  /* 0x0000000000140947 */ /* 0x000fea0003800000 */
[----:B------:R-:W-:Y:S02]  /*45b0*/  MOV R3, R8 ;  /* 0x0000000800037202 */ /* 0x000fe40000000f00 */
[----:B------:R-:W-:-:S07]  /*45c0*/  MOV R14, 0x45e0 ;  /* 0x000045e0000e7802 */ /* 0x000fce0000000f00 */
[----:B------:R-:W-:Y:S05]  /*45d0*/  CALL.REL.NOINC `($__internal_0_$__cuda_sm20_rcp_rn_f32_slowpath) ;  /* 0x0000002c009c7944 */ /* 0x000fea0003c00000 */
[----:B------:R-:W-:Y:S01]  /*45e0*/  IMAD.MOV.U32 R10, RZ, RZ, R0 ;  /* 0x000000ffff0a7224 */ /* 0x000fe200078e0000 */
[----:B------:R-:W-:Y:S06]  /*45f0*/  BRA `(.L_x_50) ;  /* 0x0000000000107947 */ /* 0x000fec0003800000 */
.L_x_49:
[----:B------:R-:W1:Y:S02]  /*4600*/  MUFU.RCP R3, R8 ;  /* 0x0000000800037308 */ /* 0x000e640000001000 */
[----:B-1----:R-:W-:-:S04]  /*4610*/  FFMA R0, R8, R3, -1 ;  /* 0xbf80000008007423 */ /* 0x002fc80000000003 */
[----:B------:R-:W-:-:S04]  /*4620*/  FADD.FTZ R0, -R0, -RZ ;  /* 0x800000ff00007221 */ /* 0x000fc80000010100 */
[----:B------:R-:W-:-:S07]  /*4630*/  FFMA R10, R3, R0, R3 ;  /* 0x00000000030a7223 */ /* 0x000fce0000000003 */
.L_x_50:
[----:B------:R-:W-:Y:S05]  /*4640*/  BSYNC B1 ;  /* 0x0000000000017941 */ /* 0x000fea0003800000 */
.L_x_48:
[----:B------:R-:W-:Y:S01]  /*4650*/  FSETP.GEU.AND P0, PT, |R8|, 1.175494350822287508e-38, PT ;  /* 0x008000000800780b */ /* 0x000fe20003f0e200 */
[----:B------:R-:W-:-:S12]  /*4660*/  ULDC UR4, c[0x0][0x600] ;  /* 0x0001800000047ab9 */ /* 0x000fd80000000800 */
[----:B------:R-:W-:-:S04]  /*4670*/  @!P0 FMUL R8, R8, 16777216 ;  /* 0x4b80000008088820 */ /* 0x000fc80000400000 */
[----:B------:R-:W1:Y:S02]  /*4680*/  MUFU.LG2 R0, R8 ;  /* 0x0000000800007308 */ /* 0x000e640000000c00 */
[----:B-1----:R-:W-:-:S04]  /*4690*/  @!P0 FADD R0, R0, -24 ;  /* 0xc1c0000000008421 */ /* 0x002fc80000000000 */
[----:B------:R-:W-:-:S04]  /*46a0*/  FMUL R0, R0, 0.69314718246459960938 ;  /* 0x3f31721800007820 */ /* 0x000fc80000400000 */
[----:B------:R-:W-:-:S07]  /*46b0*/  FFMA R9, R5, UR4, R0 ;  /* 0x0000000405097c23 */ /* 0x000fce0008000000 */
.L_x_47:
[----:B------:R-:W-:Y:S05]  /*46c0*/  BSYNC B0 ;  /* 0x0000000000007941 */ /* 0x000fea0003800000 */
.L_x_46:
[----:B------:R-:W-:Y:S01]  /*46d0*/  SHF.L.U32 R0, R23, 0x1f, RZ ;  /* 0x0000001f17007819 */ /* 0x000fe200000006ff */
[----:B------:R-:W-:Y:S01]  /*46e0*/  UISETP.NE.AND UP0, UPT, UR52, 0x1, UPT ;  /* 0x000000013400788c */ /* 0x000fe2000bf05270 */
[----:B------:R-:W-:Y:S01]  /*46f0*/  LOP3.LUT P0, RZ, R2, 0x3, RZ, 0xc0, !PT ;  /* 0x0000000302ff7812 */ /* 0x000fe2000780c0ff */
[----:B------:R-:W-:Y:S01]  /*4700*/  UISETP.NE.AND UP1, UPT, UR52, 0x2, UPT ;  /* 0x000000023400788c */ /* 0x000fe2000bf25270 */
[----:B------:R-:W1:Y:S01]  /*4710*/  SYNCS.PHASECHK.TRANS64.TRYWAIT P1, [UR20+0x8], R0 ;  /* 0x00000800ff0075a7 */ /* 0x000e620008020154 */
[----:B------:R-:W-:Y:S01]  /*4720*/  ULDC UR4, c[0x0][0x608] ;  /* 0x0001820000047ab9 */ /* 0x000fe20000000800 */
[----:B------:R-:W-:Y:S01]  /*4730*/  USHF.L.U32 UR42, UR42, 0x6, URZ ;  /* 0x000000062a2a7899 */ /* 0x000fe2000800063f */
[----:B------:R-:W-:-:S05]  /*4740*/  FMUL R10, R10, UR4 ;  /* 0x000000040a0a7c20 */ /* 0x000fca0008400000 */
[----:B------:R-:W-:Y:S02]  /*4750*/  @!UP0 ULOP3.LUT UP2, URZ, UR38, 0x2, URZ, 0xc0, !UPT ;  /* 0x00000002263f8892 */ /* 0x000fe4000f84c03f */
[----:B------:R-:W-:Y:S02]  /*4760*/  @!UP0 ULOP3.LUT UR38, UR38, 0x1, URZ, 0xc0, !UPT ;  /* 0x0000000126268892 */ /* 0x000fe4000f8ec03f */
[----:B------:R-:W-:Y:S02]  /*4770*/  @!UP0 USEL UR5, URZ, 0x1, UP2 ;  /* 0x000000013f058887 */ /* 0x000fe40009000000 */
[----:B------:R-:W-:Y:S02]  /*4780*/  @!UP1 UIADD3 UR6, UR38, 0x1, URZ ;  /* 0x0000000126069890 */ /* 0x000fe4000fffe03f */
[----:B------:R-:W-:Y:S02]  /*4790*/  @!UP0 ULOP3.LUT UR37, UR37, UR5, URZ, 0x3c, !UPT ;  /* 0x0000000525258292 */ /* 0x000fe4000f8e3c3f */
[----:B------:R-:W-:-:S02]  /*47a0*/  @!UP1 UISETP.GT.U32.AND UP2, UPT, UR6, 0x1, UPT ;  /* 0x000000010600988c */ /* 0x000fc4000bf44070 */
[----:B------:R-:W-:Y:S02]  /*47b0*/  @!UP1 ULOP3.LUT UR38, UR38, 0x1, URZ, 0xc, !UPT ;  /* 0x0000000126269892 */ /* 0x000fe4000f8e0c3f */
[----:B------:R-:W-:-:S04]  /*47c0*/  @!UP1 USEL UR5, URZ, 0x1, !UP2 ;  /* 0x000000013f059887 */ /* 0x000fc8000d000000 */
[----:B------:R-:W-:Y:S01]  /*47d0*/  @!UP1 ULOP3.LUT UR37, UR37, UR5, URZ, 0x3c, !UPT ;  /* 0x0000000525259292 */ /* 0x000fe2000f8e3c3f */
[----:B-1----:R-:W-:Y:S11]  /*47e0*/  @!P1 BRA `(.L_x_51) ;  /* 0x0000002800209947 */ /* 0x002ff60003800000 */
.L_x_114:
[----:B------:R-:W-:Y:S04]  /*47f0*/  BSSY B0, `(.L_x_52) ;  /* 0x000001a000007945 */ /* 0x000fe80003800000 */
[----:B------:R-:W-:Y:S05]  /*4800*/  @P0 BRA `(.L_x_53) ;  /* 0x0000000000600947 */ /* 0x000fea0003800000 */
[----:B------:R-:W2:Y:S01]  /*4810*/  LDC R4, c[0x0][0xa10] ;  /* 0x00028400ff047b82 */ /* 0x000ea20000000800 */
[----:B-1----:R-:W-:Y:S01]  /*4820*/  LOP3.LUT R0, R2, 0x60, RZ, 0xc0, !PT ;  /* 0x0000006002007812 */ /* 0x002fe200078ec0ff */
[----:B------:R-:W-:Y:S01]  /*4830*/  IMAD R5, RZ, RZ, -UR39 ;  /* 0x80000027ff057e24 */ /* 0x000fe2000f8e02ff */
[----:B------:R-:W-:Y:S01]  /*4840*/  SHF.R.U32.HI R3, RZ, 0x2, R2 ;  /* 0x00000002ff037819 */ /* 0x000fe20000011602 */
[----:B------:R-:W-:Y:S01]  /*4850*/  ULDC UR4, c[0x0][0x288] ;  /* 0x0000a20000047ab9 */ /* 0x000fe20000000800 */
[----:B------:R-:W-:Y:S02]  /*4860*/  SHF.R.U32.HI R0, RZ, 0x5, R0 ;  /* 0x00000005ff007819 */ /* 0x000fe40000011600 */
[----:B------:R-:W-:Y:S01]  /*4870*/  LOP3.LUT R3, R3, 0x7, RZ, 0xc0, !PT ;  /* 0x0000000703037812 */ /* 0x000fe200078ec0ff */
[----:B------:R-:W1:Y:S01]  /*4880*/  LDC.64 R6, c[0x0][0x688] ;  /* 0x0001a200ff067b82 */ /* 0x000e620000000a00 */
[----:B------:R-:W-:-:S04]  /*4890*/  SHF.L.U32 R0, R0, 0x4, RZ ;  /* 0x0000000400007819 */ /* 0x000fc800000006ff */
[----:B------:R-:W-:Y:S01]  /*48a0*/  LOP3.LUT R3, R0, 0xfffffff0, R3, 0xe2, !PT ;  /* 0xfffffff000037812 */ /* 0x000fe200078ee203 */
[----:B--2---:R-:W-:-:S04]  /*48b0*/  IMAD R5, R4, R5, UR45 ;  /* 0x0000002d04057e24 */ /* 0x004fc8000f8e0205 */
[----:B-1----:R-:W-:Y:S02]  /*48c0*/  IMAD R0, R5, R6, UR42 ;  /* 0x0000002a05007e24 */ /* 0x002fe4000f8e0206 */
[----:B------:R-:W-:Y:S02]  /*48d0*/  VIADD R5, R3, UR42 ;  /* 0x0000002a03057c36 */ /* 0x000fe40008000000 */
[----:B------:R-:W-:Y:S02]  /*48e0*/  IMAD R0, R7, UR44, R0 ;  /* 0x0000002c07007c24 */ /* 0x000fe4000f8e0200 */
[C---:B------:R-:W-:Y:S01]  /*48f0*/  VIADD R4, R5.reuse, 0x8 ;  /* 0x0000000805047836 */ /* 0x040fe20000000000 */
[----:B------:R-:W-:Y:S02]  /*4900*/  ISETP.GE.U32.AND P0, PT, R5, UR4, PT ;  /* 0x0000000405007c0c */ /* 0x000fe4000bf06070 */
[----:B------:R-:W-:Y:S02]  /*4910*/  IADD3 R3, P2, R3, R0, RZ ;  /* 0x0000000003037210 */ /* 0x000fe40007f5e0ff */
[----:B------:R-:W-:Y:S01]  /*4920*/  ISETP.GE.U32.AND P1, PT, R4, UR4, PT ;  /* 0x0000000404007c0c */ /* 0x000fe2000bf26070 */
[----:B------:R-:W-:Y:S01]  /*4930*/  ULDC.64 UR4, c[0x0][0x680] ;  /* 0x0001a00000047ab9 */ /* 0x000fe20000000a00 */
[----:B------:R-:W-:-:S02]  /*4940*/  LEA.HI.X.SX32 R0, R0, RZ, 0x1, P2 ;  /* 0x000000ff00007211 */ /* 0x000fc400010f0eff */
[----:B------:R-:W-:-:S04]  /*4950*/  LEA R4, P2, R3, UR4, 0x2 ;  /* 0x0000000403047c11 */ /* 0x000fc8000f8410ff */
[----:B------:R-:W-:-:S05]  /*4960*/  LEA.HI.X R5, R3, UR5, R0, 0x2, P2 ;  /* 0x0000000503057c11 */ /* 0x000fca00090f1400 */
[----:B------:R2:W-:Y:S04]  /*4970*/  @!P0 STG.E desc[UR56][R4.64], R11 ;  /* 0x0000000b04008986 */ /* 0x0005e8000c101938 */
[----:B------:R2:W-:Y:S02]  /*4980*/  @!P1 STG.E desc[UR56][R4.64+0x20], R9 ;  /* 0x0000200904009986 */ /* 0x0005e4000c101938 */
.L_x_53:
[----:B------:R-:W-:Y:S05]  /*4990*/  BSYNC B0 ;  /* 0x0000000000007941 */ /* 0x000fea0003800000 */
.L_x_52:
[----:B------:R-:W-:Y:S01]  /*49a0*/  ULDC.64 UR4, c[0x0][0x730] ;  /* 0x0001cc0000047ab9 */ /* 0x000fe20000000a00 */
[-C--:B------:R-:W-:Y:S01]  /*49b0*/  FMUL R58, R58, R10.reuse ;  /* 0x0000000a3a3a7220 */ /* 0x080fe20000400000 */
[----:B------:R-:W-:Y:S01]  /*49c0*/  ISETP.NE.U32.AND P0, PT, RZ, UR4, PT ;  /* 0x00000004ff007c0c */ /* 0x000fe2000bf05070 */
[-C--:B------:R-:W-:Y:S01]  /*49d0*/  FMUL R59, R59, R10.reuse ;  /* 0x0000000a3b3b7220 */ /* 0x080fe20000400000 */
[-C--:B------:R-:W-:Y:S01]  /*49e0*/  FMUL R62, R62, R10.reuse ;  /* 0x0000000a3e3e7220 */ /* 0x080fe20000400000 */
[-C--:B------:R-:W-:Y:S01]  /*49f0*/  FMUL R63, R63, R10.reuse ;  /* 0x0000000a3f3f7220 */ /* 0x080fe20000400000 */
[----:B------:R-:W-:Y:S01]  /*4a00*/  ISETP.NE.AND.EX P0, PT, RZ, UR5, PT, P0 ;  /* 0x00000005ff007c0c */ /* 0x000fe2000bf05300 */
        /* <DEDUP_REMOVED lines=12> */
[----:B------:R-:W-:Y:S06]  /*4ad0*/  @P0 BRA `(.L_x_54) ;  /* 0x0000000000240947 */ /* 0x000fec0003800000 */
[----:B------:R-:W-:Y:S02]  /*4ae0*/  ULDC.64 UR4, c[0x0][0x728] ;  /* 0x0001ca0000047ab9 */ /* 0x000fe40000000a00 */
[----:B------:R-:W-:-:S04]  /*4af0*/  ISETP.NE.U32.AND P0, PT, RZ, UR4, PT ;  /* 0x00000004ff007c0c */ /* 0x000fc8000bf05070 */
[----:B------:R-:W-:-:S13]  /*4b00*/  ISETP.NE.AND.EX P0, PT, RZ, UR5, PT, P0 ;  /* 0x00000005ff007c0c */ /* 0x000fda000bf05300 */
[----:B------:R-:W-:Y:S05]  /*4b10*/  @!P0 BRA `(.L_x_55) ;  /* 0x00000000000c8947 */ /* 0x000fea0003800000 */
[----:B------:R-:W3:Y:S02]  /*4b20*/  LDC.64 R18, c[0x0][0x728] ;  /* 0x0001ca00ff127b82 */ /* 0x000ee40000000a00 */
[----:B---3--:R3:W5:Y:S01]  /*4b30*/  LDG.E R18, desc[UR56][R18.64] ;  /* 0x0000003812127981 */ /* 0x008762000c1e1900 */
[----:B------:R-:W-:Y:S05]  /*4b40*/  BRA `(.L_x_54) ;  /* 0x0000000000087947 */ /* 0x000fea0003800000 */
.L_x_55:
[----:B------:R-:W-:Y:S02]  /*4b50*/  ULDC UR4, c[0x0][0x720] ;  /* 0x0001c80000047ab9 */ /* 0x000fe40000000800 */
[----:B------:R-:W-:-:S07]  /*4b60*/  MOV R18, UR4 ;  /* 0x0000000400127c02 */ /* 0x000fce0008000f00 */
.L_x_54:
[----:B-1----:R-:W-:-:S04]  /*4b70*/  MOV R0, RZ ;  /* 0x000000ff00007202 */ /* 0x002fc80000000f00 */
[----:B------:R-:W-:-:S13]  /*4b80*/  LOP3.LUT P0, RZ, R0, 0x1bf, RZ, 0xc0, !PT ;  /* 0x000001bf00ff7812 */ /* 0x000fda000780c0ff */
[----:B------:R-:W-:Y:S05]  /*4b90*/  @!P0 BRA `(.L_x_56) ;  /* 0x0000000000408947 */ /* 0x000fea0003800000 */
[----:B------:R-:W-:Y:S01]  /*4ba0*/  MOV R0, 0x0 ;  /* 0x0000000000007802 */ /* 0x000fe20000000f00 */
[----:B------:R-:W-:Y:S01]  /*4bb0*/  ULDC.64 UR4, c[0x4][0x68] ;  /* 0x01001a0000047ab9 */ /* 0x000fe20000000a00 */
[----:B------:R-:W-:Y:S01]  /*4bc0*/  ULDC.64 UR6, c[0x4][0x8] ;  /* 0x0100020000067ab9 */ /* 0x000fe20000000a00 */
[----:B--2---:R-:W-:Y:S01]  /*4bd0*/  IMAD.U32 R4, RZ, RZ, UR4 ;  /* 0x00000004ff047e24 */ /* 0x004fe2000f8e00ff */
[----:B------:R1:W2:Y:S01]  /*4be0*/  LDC.64 R14, c[0x4][R0] ;  /* 0x01000000000e7b82 */ /* 0x0002a20000000a00 */
[----:B------:R-:W-:Y:S01]  /*4bf0*/  IMAD.U32 R5, RZ, RZ, UR5 ;  /* 0x00000005ff057e24 */ /* 0x000fe2000f8e00ff */
[----:B------:R-:W-:Y:S01]  /*4c00*/  ULDC.64 UR4, c[0x4][0x70] ;  /* 0x01001c0000047ab9 */ /* 0x000fe20000000a00 */
[----:B------:R-:W-:Y:S01]  /*4c10*/  IMAD.U32 R10, RZ, RZ, UR6 ;  /* 0x00000006ff0a7e24 */ /* 0x000fe2000f8e00ff */
[----:B------:R-:W-:Y:S01]  /*4c20*/  MOV R6, UR4 ;  /* 0x0000000400067c02 */ /* 0x000fe20008000f00 */
[----:B------:R-:W-:Y:S01]  /*4c30*/  IMAD.U32 R7, RZ, RZ, UR5 ;  /* 0x00000005ff077e24 */ /* 0x000fe2000f8e00ff */
[----:B------:R-:W-:Y:S01]  /*4c40*/  MOV R11, UR7 ;  /* 0x00000007000b7c02 */ /* 0x000fe20008000f00 */
[----:B------:R-:W-:Y:S01]  /*4c50*/  IMAD.MOV.U32 R8, RZ, RZ, 0x70 ;  /* 0x00000070ff087424 */ /* 0x000fe200078e00ff */
[----:B------:R-:W-:Y:S01]  /*4c60*/  MOV R13, RZ ;  /* 0x000000ff000d7202 */ /* 0x000fe20000000f00 */
[----:B-1----:R-:W-:-:S07]  /*4c70*/  IMAD.MOV.U32 R12, RZ, RZ, 0x1 ;  /* 0x00000001ff0c7424 */ /* 0x002fce00078e00ff */
[----:B------:R-:W-:-:S07]  /*4c80*/  LEPC R20, `(.L_x_56) ;  /* 0x000000001014794e */ /* 0x000fce0000000000 */
[----:B--23-5:R-:W-:Y:S05]  /*4c90*/  CALL.ABS.NOINC R14 ;  /* 0x000000000e007343 */ /* 0x02cfea0003c00000 */
.L_x_56:
[----:B---3--:R-:W-:Y:S02]  /*4ca0*/  IMAD.U32 R19, RZ, RZ, UR49 ;  /* 0x00000031ff137e24 */ /* 0x008fe4000f8e00ff */
[----:B------:R-:W-:-:S04]  /*4cb0*/  IMAD.U32 R0, RZ, RZ, UR52 ;  /* 0x00000034ff007e24 */ /* 0x000fc8000f8e00ff */
[----:B------:R-:W-:-:S05]  /*4cc0*/  IMAD R19, R0, 0x2200, R19 ;  /* 0x0000220000137824 */ /* 0x000fca00078e0213 */
[----:B------:R-:W-:-:S04]  /*4cd0*/  IADD3 R22, R19, 0xbe00, RZ ;  /* 0x0000be0013167810 */ /* 0x000fc80007ffe0ff */
        /* <DEDUP_REMOVED lines=17> */
[----:B--2--5:R-:W-:Y:S05]  /*4df0*/  CALL.ABS.NOINC R14 ;  /* 0x000000000e007343 */ /* 0x024fea0003c00000 */
.L_x_57:
[C---:B------:R-:W-:Y:S01]  /*4e00*/  IMAD.SHL.U32 R0, R2.reuse, 0x10, RZ ;  /* 0x0000001002007824 */ /* 0x040fe200078e00ff */
[----:B------:R-:W-:Y:S01]  /*4e10*/  ULDC.64 UR4, c[0x0][0x730] ;  /* 0x0001cc0000047ab9 */ /* 0x000fe20000000a00 */
[----:B------:R-:W-:Y:S01]  /*4e20*/  IMAD.SHL.U32 R3, R2, 0x20, RZ ;  /* 0x0000002002037824 */ /* 0x000fe200078e00ff */
[----:B--2---:R-:W-:Y:S02]  /*4e30*/  SHF.R.U32.HI R5, RZ, 0x1, R2 ;  /* 0x00000001ff057819 */ /* 0x004fe40000011602 */
[----:B------:R-:W-:Y:S02]  /*4e40*/  LOP3.LUT R0, R0, 0x600, RZ, 0xc0, !PT ;  /* 0x0000060000007812 */ /* 0x000fe400078ec0ff */
[----:B------:R-:W-:Y:S02]  /*4e50*/  LOP3.LUT R4, R3, 0xc0, RZ, 0xc0, !PT ;  /* 0x000000c003047812 */ /* 0x000fe400078ec0ff */
[--C-:B------:R-:W-:Y:S02]  /*4e60*/  LOP3.LUT R0, R0, 0x20, R3.reuse, 0xf8, !PT ;  /* 0x0000002000007812 */ /* 0x100fe400078ef803 */
[----:B------:R-:W-:Y:S01]  /*4e70*/  ISETP.NE.U32.AND P0, PT, RZ, UR4, PT ;  /* 0x00000004ff007c0c */ /* 0x000fe2000bf05070 */
[----:B------:R-:W-:Y:S01]  /*4e80*/  ULDC UR4, c[0x0][0x720] ;  /* 0x0001c80000047ab9 */ /* 0x000fe20000000800 */
[----:B------:R-:W-:-:S02]  /*4e90*/  LOP3.LUT R3, R0, 0x100, R3, 0xf8, !PT ;  /* 0x0000010000037812 */ /* 0x000fc400078ef803 */
[----:B------:R-:W-:Y:S02]  /*4ea0*/  LOP3.LUT R0, R2, 0x7f, RZ, 0xc0, !PT ;  /* 0x0000007f02007812 */ /* 0x000fe400078ec0ff */
[----:B------:R-:W-:Y:S02]  /*4eb0*/  LOP3.LUT R4, R4, 0x8, R5, 0xf8, !PT ;  /* 0x0000000804047812 */ /* 0x000fe400078ef805 */
[----:B------:R-:W-:Y:S01]  /*4ec0*/  SHF.L.U32 R5, R2, 0x2, RZ ;  /* 0x0000000202057819 */ /* 0x000fe200000006ff */
[----:B------:R-:W-:Y:S01]  /*4ed0*/  VIADD R0, R0, 0x1f ;  /* 0x0000001f00007836 */ /* 0x000fe20000000000 */
[----:B------:R-:W-:Y:S02]  /*4ee0*/  ISETP.NE.AND.EX P0, PT, RZ, UR5, PT, P0 ;  /* 0x00000005ff007c0c */ /* 0x000fe4000bf05300 */
[----:B------:R-:W-:Y:S02]  /*4ef0*/  LOP3.LUT R4, R4, 0x18, R5, 0x78, !PT ;  /* 0x0000001804047812 */ /* 0x000fe400078e7805 */
[----:B-----5:R-:W-:-:S02]  /*4f00*/  FSEL R41, R18, UR4, !P0 ;  /* 0x0000000412297c08 */ /* 0x020fc4000c000000 */
[----:B------:R-:W-:Y:S02]  /*4f10*/  ISETP.GT.U32.AND P1, PT, R0, 0x3e, PT ;  /* 0x0000003e0000780c */ /* 0x000fe40003f24070 */
[----:B------:R-:W-:Y:S01]  /*4f20*/  LOP3.LUT R24, R3, R4, RZ, 0xfc, !PT ;  /* 0x0000000403187212 */ /* 0x000fe200078efcff */
[-C--:B------:R-:W-:Y:S01]  /*4f30*/  FMUL R0, R56, R41.reuse ;  /* 0x0000002938007220 */ /* 0x080fe20000400000 */
[-C--:B------:R-:W-:Y:S01]  /*4f40*/  FMUL R3, R57, R41.reuse ;  /* 0x0000002939037220 */ /* 0x080fe20000400000 */
[-C--:B------:R-:W-:Y:S01]  /*4f50*/  FMUL R4, R58, R41.reuse ;  /* 0x000000293a047220 */ /* 0x080fe20000400000 */
[-C--:B------:R-:W-:Y:S01]  /*4f60*/  FMUL R5, R59, R41.reuse ;  /* 0x000000293b057220 */ /* 0x080fe20000400000 */
[-C--:B------:R-:W-:Y:S01]  /*4f70*/  FMUL R6, R60, R41.reuse ;  /* 0x000000293c067220 */ /* 0x080fe20000400000 */
[-C--:B------:R-:W-:Y:S01]  /*4f80*/  FMUL R7, R61, R41.reuse ;  /* 0x000000293d077220 */ /* 0x080fe20000400000 */
        /* <DEDUP_REMOVED lines=11> */
[----:B------:R-:W-:Y:S01]  /*5040*/  IMAD.MOV.U32 R3, RZ, RZ, 0x20 ;  /* 0x00000020ff037424 */ /* 0x000fe200078e00ff */
[----:B------:R-:W-:Y:S01]  /*5050*/  LOP3.LUT P0, RZ, R2, 0x4, RZ, 0xc0, !PT ;  /* 0x0000000402ff7812 */ /* 0x000fe2000780c0ff */
[-C--:B------:R-:W-:Y:S01]  /*5060*/  FMUL R25, R25, R41.reuse ;  /* 0x0000002919197220 */ /* 0x080fe20000400000 */
[----:B------:R-:W-:Y:S01]  /*5070*/  F2FP.BF16.F32.PACK_AB R45, R5, R4 ;  /* 0x00000004052d723e */ /* 0x000fe200000010ff */
[-C--:B------:R-:W-:Y:S01]  /*5080*/  FMUL R26, R26, R41.reuse ;  /* 0x000000291a1a7220 */ /* 0x080fe20000400000 */
[----:B------:R-:W-:Y:S01]  /*5090*/  F2FP.BF16.F32.PACK_AB R46, R7, R6 ;  /* 0x00000006072e723e */ /* 0x000fe200000010ff */
[-C--:B------:R-:W-:Y:S01]  /*50a0*/  FMUL R27, R27, R41.reuse ;  /* 0x000000291b1b7220 */ /* 0x080fe20000400000 */
[----:B------:R-:W-:Y:S01]  /*50b0*/  LEA R22, R24, R22, 0x1 ;  /* 0x0000001618167211 */ /* 0x000fe200078e08ff */
        /* <DEDUP_REMOVED lines=13> */
[----:B------:R-:W-:Y:S01]  /*5190*/  F2FP.BF16.F32.PACK_AB R47, R9, R8 ;  /* 0x00000008092f723e */ /* 0x000fe200000010ff */
[----:B------:R-:W-:Y:S01]  /*51a0*/  IMAD R24, R24, 0x2, R19 ;  /* 0x0000000218187824 */ /* 0x000fe200078e0213 */
[----:B------:R-:W-:-:S02]  /*51b0*/  F2FP.BF16.F32.PACK_AB R4, R11, R10 ;  /* 0x0000000a0b04723e */ /* 0x000fc400000010ff */
[----:B------:R-:W-:Y:S02]  /*51c0*/  F2FP.BF16.F32.PACK_AB R5, R13, R12 ;  /* 0x0000000c0d05723e */ /* 0x000fe400000010ff */
[----:B------:R-:W-:Y:S02]  /*51d0*/  F2FP.BF16.F32.PACK_AB R6, R15, R14 ;  /* 0x0000000e0f06723e */ /* 0x000fe400000010ff */
[----:B------:R-:W-:Y:S02]  /*51e0*/  F2FP.BF16.F32.PACK_AB R7, R21, R20 ;  /* 0x000000141507723e */ /* 0x000fe400000010ff */
[----:B------:R-:W-:Y:S01]  /*51f0*/  SEL R3, R3, 0xffffffe0, !P0 ;  /* 0xffffffe003037807 */ /* 0x000fe20004000000 */
[----:B------:R-:W-:Y:S06]  /*5200*/  @P1 BRA `(.L_x_58) ;  /* 0x0000000000041947 */ /* 0x000fec0003800000 */
[----:B------:R-:W-:-:S04]  /*5210*/  DEPBAR.LE SB0, 0x1 ;  /* 0x000080400000791a */ /* 0x000fc80000000000 */
.L_x_58:
[----:B------:R-:W-:Y:S05]  /*5220*/  WARPSYNC.ALL ;  /* 0x0000000000007948 */ /* 0x000fea0003800000 */
[----:B------:R-:W-:Y:S01]  /*5230*/  BAR.SYNC.DEFER_BLOCKING 0x1, 0x80 ;  /* 0x0042000000007b1d */ /* 0x000fe20000010000 */
[----:B------:R-:W-:Y:S01]  /*5240*/  IMAD.IADD R0, R22, 0x1, R3 ;  /* 0x0000000116007824 */ /* 0x000fe200078e0203 */
[----:B------:R-:W-:Y:S02]  /*5250*/  F2FP.BF16.F32.PACK_AB R8, R25, R26 ;  /* 0x0000001a1908723e */ /* 0x000fe400000010ff */
[----:B------:R-:W-:Y:S02]  /*5260*/  F2FP.BF16.F32.PACK_AB R9, R27, R28 ;  /* 0x0000001c1b09723e */ /* 0x000fe400000010ff */
[----:B------:R-:W-:Y:S01]  /*5270*/  BSSY B0, `(.L_x_59) ;  /* 0x000001d000007945 */ /* 0x000fe20003800000 */
[----:B------:R-:W-:-:S02]  /*5280*/  F2FP.BF16.F32.PACK_AB R10, R29, R30 ;  /* 0x0000001e1d0a723e */ /* 0x000fc400000010ff */
[----:B------:R-:W-:Y:S02]  /*5290*/  F2FP.BF16.F32.PACK_AB R11, R31, R32 ;  /* 0x000000201f0b723e */ /* 0x000fe400000010ff */
[----:B------:R-:W-:Y:S02]  /*52a0*/  F2FP.BF16.F32.PACK_AB R12, R33, R34 ;  /* 0x00000022210c723e */ /* 0x000fe400000010ff */
[----:B------:R-:W-:Y:S02]  /*52b0*/  F2FP.BF16.F32.PACK_AB R13, R35, R36 ;  /* 0x00000024230d723e */ /* 0x000fe400000010ff */
[----:B------:R-:W-:Y:S02]  /*52c0*/  F2FP.BF16.F32.PACK_AB R14, R37, R38 ;  /* 0x00000026250e723e */ /* 0x000fe400000010ff */
[----:B------:R-:W-:Y:S02]  /*52d0*/  F2FP.BF16.F32.PACK_AB R15, R39, R40 ;  /* 0x00000028270f723e */ /* 0x000fe400000010ff */
[----:B------:R-:W-:Y:S01]  /*52e0*/  IADD3 R3, R3, 0x1000, R22 ;  /* 0x0000100003037810 */ /* 0x000fe20007ffe016 */
[----:B------:R1:W-:Y:S04]  /*52f0*/  STSM.16.M88.4 [R24+0xbe00], R44 ;  /* 0x00be002c18007844 */ /* 0x0003e80000000200 */
[----:B------:R1:W-:Y:S01]  /*5300*/  STSM.16.M88.4 [R0], R4 ;  /* 0x0000000400007844 */ /* 0x0003e20000000200 */
[----:B------:R-:W-:Y:S01]  /*5310*/  @!PT LDS RZ, [RZ] ;  /* 0x00000000fffff984 */ /* 0x000fe20000000800 */
[----:B------:R-:W-:Y:S01]  /*5320*/  @!PT LDS RZ, [RZ] ;  /* 0x00000000fffff984 */ /* 0x000fe20000000800 */
[----:B------:R-:W-:Y:S01]  /*5330*/  @!PT LDS RZ, [RZ] ;  /* 0x00000000fffff984 */ /* 0x000fe20000000800 */
[----:B------:R-:W-:Y:S01]  /*5340*/  @!PT LDS RZ, [RZ] ;  /* 0x00000000fffff984 */ /* 0x000fe20000000800 */
[----:B------:R2:W-:Y:S06]  /*5350*/  MEMBAR.ALL.CTA ;  /* 0x0000000000007992 */ /* 0x0005ec0000008000 */
[----:B--2---:R-:W2:Y:S02]  /*5360*/  FENCE.VIEW.ASYNC.S ;  /* 0x00000000000073c6 */ /* 0x004ea40000000000 */
[----:B--2---:R-:W-:Y:S06]  /*5370*/  BAR.SYNC.DEFER_BLOCKING 0x1, 0x80 ;  /* 0x0042000000007b1d */ /* 0x004fec0000010000 */
[----:B------:R-:W-:Y:S05]  /*5380*/  @P1 BRA `(.L_x_60) ;  /* 0x00000000002c1947 */ /* 0x000fea0003800000 */
[----:B------:R-:W-:Y:S01]  /*5390*/  R2UR UR40, R19 ;  /* 0x00000000132872ca */ /* 0x000fe200000e0000 */
[----:B------:R-:W-:Y:S02]  /*53a0*/  UIADD3 UR43, -UR39, URZ, URZ ;  /* 0x0000003f272b7290 */ /* 0x000fe4000fffe13f */
[----:B------:R-:W-:Y:S01]  /*53b0*/  UIADD3 UR6, UP0, UR54, 0x670, URZ ;  /* 0x0000067036067890 */ /* 0x000fe2000ff1e03f */
[----:B------:R-:W-:Y:S01]  /*53c0*/  ULDC UR4, c[0x0][0xa10] ;  /* 0x0002840000047ab9 */ /* 0x000fe20000000800 */
[----:B------:R-:W-:Y:S01]  /*53d0*/  UMOV UR41, URZ ;  /* 0x0000003f00297c82 */ /* 0x000fe20008000000 */
[----:B------:R-:W-:Y:S02]  /*53e0*/  UIMAD UR43, UR4, UR43, UR45 ;  /* 0x0000002b042b72a4 */ /* 0x000fe4000f8e022d */
[----:B------:R-:W-:-:S05]  /*53f0*/  UIADD3.X UR7, URZ, UR55, URZ, UP0, !UPT ;  /* 0x000000373f077290 */ /* 0x000fca00087fe43f */
[----:B------:R-:W-:-:S09]  /*5400*/  UIADD3 UR40, UR40, 0xbe00, URZ ;  /* 0x0000be0028287890 */ /* 0x000fd2000fffe03f */
[----:B------:R2:W-:Y:S01]  /*5410*/  UTMASTG.4D [UR40], [UR6] ;  /* 0x00000028060073b5 */ /* 0x0005e20008018000 */
[----:B------:R0:W-:Y:S01]  /*5420*/  UTMACMDFLUSH ;  /* 0x00000000000079b7 */ /* 0x0001e20000000000 */
[----:B--2---:R-:W-:-:S04]  /*5430*/  DEPBAR.LE SB0, 0x1 ;  /* 0x000080400000791a */ /* 0x004fc80000000000 */
.L_x_60:
[----:B------:R-:W-:Y:S05]  /*5440*/  BSYNC B0 ;  /* 0x0000000000007941 */ /* 0x000fea0003800000 */
.L_x_59:
[----:B------:R-:W-:Y:S06]  /*5450*/  BAR.SYNC.DEFER_BLOCKING 0x1, 0x80 ;  /* 0x0042000000007b1d */ /* 0x000fec0000010000 */
[----:B------:R-:W-:Y:S01]  /*5460*/  BSSY B0, `(.L_x_61) ;  /* 0x0000015000007945 */ /* 0x000fe20003800000 */
[----:B------:R2:W-:Y:S04]  /*5470*/  STSM.16.M88.4 [R22+0x1000], R8 ;  /* 0x0010000816007844 */ /* 0x0005e80000000200 */
[----:B------:R2:W-:Y:S01]  /*5480*/  STSM.16.M88.4 [R3], R12 ;  /* 0x0000000c03007844 */ /* 0x0005e20000000200 */
[----:B------:R-:W-:Y:S01]  /*5490*/  @!PT LDS RZ, [RZ] ;  /* 0x00000000fffff984 */ /* 0x000fe20000000800 */
[----:B------:R-:W-:Y:S01]  /*54a0*/  @!PT LDS RZ, [RZ] ;  /* 0x00000000fffff984 */ /* 0x000fe20000000800 */
[----:B------:R-:W-:Y:S01]  /*54b0*/  @!PT LDS RZ, [RZ] ;  /* 0x00000000fffff984 */ /* 0x000fe20000000800 */
[----:B------:R-:W-:Y:S01]  /*54c0*/  @!PT LDS RZ, [RZ] ;  /* 0x00000000fffff984 */ /* 0x000fe20000000800 */
[----:B------:R3:W-:Y:S06]  /*54d0*/  MEMBAR.ALL.CTA ;  /* 0x0000000000007992 */ /* 0x0007ec0000008000 */
[----:B---3--:R-:W3:Y:S02]  /*54e0*/  FENCE.VIEW.ASYNC.S ;  /* 0x00000000000073c6 */ /* 0x008ee40000000000 */
[----:B---3--:R-:W-:Y:S06]  /*54f0*/  BAR.SYNC.DEFER_BLOCKING 0x1, 0x80 ;  /* 0x0042000000007b1d */ /* 0x008fec0000010000 */
[----:B------:R-:W-:Y:S05]  /*5500*/  @P1 BRA `(.L_x_62) ;  /* 0x0000000000281947 */ /* 0x000fea0003800000 */
[----:B------:R-:W-:Y:S01]  /*5510*/  R2UR UR40, R19 ;  /* 0x00000000132872ca */ /* 0x000fe200000e0000 */
[----:B------:R-:W-:Y:S02]  /*5520*/  UIADD3 UR43, -UR39, URZ, URZ ;  /* 0x0000003f272b7290 */ /* 0x000fe4000fffe13f */
[----:B------:R-:W-:Y:S01]  /*5530*/  UIADD3 UR6, UP0, UR54, 0x670, URZ ;  /* 0x0000067036067890 */ /* 0x000fe2000ff1e03f */
[----:B------:R-:W-:Y:S01]  /*5540*/  ULDC UR4, c[0x0][0xa10] ;  /* 0x0002840000047ab9 */ /* 0x000fe20000000800 */
[----:B------:R-:W-:Y:S01]  /*5550*/  UMOV UR41, 0x20 ;  /* 0x0000002000297882 */ /* 0x000fe20000000000 */
[----:B------:R-:W-:Y:S02]  /*5560*/  UIMAD UR43, UR4, UR43, UR45 ;  /* 0x0000002b042b72a4 */ /* 0x000fe4000f8e022d */
[----:B------:R-:W-:-:S05]  /*5570*/  UIADD3.X UR7, URZ, UR55, URZ, UP0, !UPT ;  /* 0x000000373f077290 */ /* 0x000fca00087fe43f */
[----:B------:R-:W-:-:S09]  /*5580*/  UIADD3 UR40, UR40, 0xce00, URZ ;  /* 0x0000ce0028287890 */ /* 0x000fd2000fffe03f */
[----:B------:R3:W-:Y:S02]  /*5590*/  UTMASTG.4D [UR40], [UR6] ;  /* 0x00000028060073b5 */ /* 0x0007e40008018000 */
[----:B---3--:R0:W-:Y:S02]  /*55a0*/  UTMACMDFLUSH ;  /* 0x00000000000079b7 */ /* 0x0081e40000000000 */
.L_x_62:
[----:B------:R-:W-:Y:S05]  /*55b0*/  BSYNC B0 ;  /* 0x0000000000007941 */ /* 0x000fea0003800000 */
.L_x_61:
[----:B------:R-:W-:Y:S01]  /*55c0*/  ULEA UR4, UR52, 0xfffffff8, 0x3 ;  /* 0xfffffff834047891 */ /* 0x000fe2000f8e183f */
[----:B------:R-:W-:-:S04]  /*55d0*/  DEPBAR.LE SB0, 0x0 ;  /* 0x000080000000791a */ /* 0x000fc80000000000 */
[----:B------:R-:W-:Y:S01]  /*55e0*/  ULOP3.LUT UR4, UR4, 0x8, URZ, 0xc0, !UPT ;  /* 0x0000000804047892 */ /* 0x000fe2000f8ec03f */
[----:B------:R-:W-:-:S03]  /*55f0*/  LOP3.LUT R23, R23, 0x1, RZ, 0x3c, !PT ;  /* 0x0000000117177812 */ /* 0x000fc600078e3cff */
[----:B------:R-:W-:-:S06]  /*5600*/  ULOP3.LUT UR4, UR4, 0x18, URZ, 0x3c, !UPT ;  /* 0x0000001804047892 */ /* 0x000fcc000f8e3c3f */
[----:B-1----:R-:W-:Y:S01]  /*5610*/  MOV R0, UR4 ;  /* 0x0000000400007c02 */ /* 0x002fe20008000f00 */
[----:B------:R-:W-:Y:S02]  /*5620*/  ULDC UR4, c[0x0][0xc] ;  /* 0x0000030000047ab9 */ /* 0x000fe40000000800 */
[----:B------:R-:W-:Y:S01]  /*5630*/  VIADD R17, R17, UR4 ;  /* 0x0000000411117c36 */ /* 0x000fe20008000000 */
[----:B------:R-:W-:Y:S01]  /*5640*/  ULDC UR4, c[0x0][0xa00] ;  /* 0x0002800000047ab9 */ /* 0x000fe20000000800 */
[----:B------:R1:W-:Y:S03]  /*5650*/  SYNCS.ARRIVE.TRANS64.A1T0 RZ, [R0+UR49+0x12490], RZ ;  /* 0x012490ff00ff79a7 */ /* 0x0003e60008100031 */
[----:B------:R-:W-:-:S13]  /*5660*/  ISETP.GE.AND P0, PT, R17, UR4, PT ;  /* 0x0000000411007c0c */ /* 0x000fda000bf06270 */
[----:B-1----:R-:W-:Y:S05]  /*5670*/  @!P0 BRA `(.L_x_63) ;  /* 0xffffffb400888947 */ /* 0x002fea000383ffff */
[----:B------:R-:W-:Y:S05]  /*5680*/  EXIT ;  /* 0x000000000000794d */ /* 0x000fea0003800000 */
.L_x_6:
[----:B------:R-:W-:-:S08]  /*5690*/  NOP ;  /* 0x0000000000007918 */ /* 0x000fd00000000000 */
[----:B------:R-:W2:-:S00]  /*56a0*/  USETMAXREG.DEALLOC.CTAPOOL 0x18 ;  /* 0x00000018000079c8 */ /* 0x000e8000080e0500 */
[----:B------:R-:W-:-:S13]  /*56b0*/  PLOP3.LUT P3, PT, PT, PT, UP0, 0x80, 0x0 ;  /* 0x000000000000781c */ /* 0x000fda0003f6f008 */
[----:B--2---:R-:W-:Y:S05]  /*56c0*/  @!P3 BRA `(.L_x_64) ;  /* 0x000000080038b947 */ /* 0x004fea0003800000 */
[----:B------:R-:W-:-:S13]  /*56d0*/  PLOP3.LUT P2, PT, PT, PT, UP1, 0x80, 0x0 ;  /* 0x000000000000781c */ /* 0x000fda0003f4f018 */
[----:B-1----:R-:W-:Y:S05]  /*56e0*/  @P2 EXIT ;  /* 0x000000000000294d */ /* 0x002fea0003800000 */
[----:B------:R-:W-:Y:S02]  /*56f0*/  ULDC UR4, c[0x0][0xa00] ;  /* 0x0002800000047ab9 */ /* 0x000fe40000000800 */
[----:B------:R-:W-:-:S13]  /*5700*/  ISETP.GE.AND P2, PT, R17, UR4, PT ;  /* 0x0000000411007c0c */ /* 0x000fda000bf46270 */
[----:B------:R-:W-:Y:S05]  /*5710*/  @P2 EXIT ;  /* 0x000000000000294d */ /* 0x000fea0003800000 */
[----:B------:R-:W-:Y:S01]  /*5720*/  LOP3.LUT P2, RZ, R2, 0x1f, RZ, 0xc0, !PT ;  /* 0x0000001f02ff7812 */ /* 0x000fe2000784c0ff */
[----:B------:R-:W-:Y:S01]  /*5730*/  BSSY B0, `(.L_x_65) ;  /* 0x0000086000007945 */ /* 0x000fe20003800000 */
[----:B------:R-:W-:Y:S01]  /*5740*/  IMAD.MOV.U32 R4, RZ, RZ, 0x1 ;  /* 0x00000001ff047424 */ /* 0x000fe200078e00ff */
[----:B------:R-:W-:Y:S01]  /*5750*/  MOV R0, RZ ;  /* 0x000000ff00007202 */ /* 0x000fe20000000f00 */
[----:B------:R-:W-:Y:S01]  /*5760*/  IMAD.MOV.U32 R5, RZ, RZ, 0x1 ;  /* 0x00000001ff057424 */ /* 0x000fe200078e00ff */
[----:B------:R-:W-:Y:S01]  /*5770*/  PLOP3.LUT P0, PT, P2, P0, PT, 0x2a, 0x0 ;  /* 0x000000000000781c */ /* 0x000fe20001700572 */
[----:B------:R-:W-:Y:S01]  /*5780*/  ULOP3.LUT UR6, UR50, 0x2, URZ, 0xfc, !UPT ;  /* 0x0000000232067892 */ /* 0x000fe2000f8efc3f */
[----:B------:R-:W-:Y:S01]  /*5790*/  ULDC UR7, c[0x0][0xc] ;  /* 0x0000030000077ab9 */ /* 0x000fe20000000800 */
[----:B------:R-:W-:Y:S01]  /*57a0*/  ULDC.64 UR14, c[0x0][0x198] ;  /* 0x00006600000e7ab9 */ /* 0x000fe20000000a00 */
[----:B------:R-:W-:-:S09]  /*57b0*/  ULDC UR18, c[0x0][0xa00] ;  /* 0x0002800000127ab9 */ /* 0x000fd20000000800 */
.L_x_80:
[----:B------:R-:W1:Y:S01]  /*57c0*/  LDC R6, c[0x0][0xa04] ;  /* 0x00028100ff067b82 */ /* 0x000e620000000800 */
[----:B------:R-:W-:Y:S01]  /*57d0*/  IMAD.MOV.U32 R7, RZ, RZ, R17 ;  /* 0x000000ffff077224 */ /* 0x000fe200078e0011 */
[----:B------:R-:W-:-:S06]  /*57e0*/  UMOV UR4, 0xffffffff ;  /* 0xffffffff00047882 */ /* 0x000fcc0000000000 */
[----:B------:R-:W2:Y:S08]  /*57f0*/  LDC R10, c[0x0][0xa10] ;  /* 0x00028400ff0a7b82 */ /* 0x000eb00000000800 */
[----:B------:R-:W3:Y:S01]  /*5800*/  LDC R13, c[0x0][0xa1c] ;  /* 0x00028700ff0d7b82 */ /* 0x000ee20000000800 */
[----:B-1----:R-:W-:Y:S02]  /*5810*/  ISETP.NE.AND P2, PT, R6, 0x1, PT ;  /* 0x000000010600780c */ /* 0x002fe40003f45270 */
[----:B--2---:R-:W-:-:S11]  /*5820*/  ISETP.NE.AND P3, PT, R10, 0x1, PT ;  /* 0x000000010a00780c */ /* 0x004fd60003f65270 */
[----:B------:R-:W1:Y:S01]  /*5830*/  @P2 LDC.64 R8, c[0x0][0xa08] ;  /* 0x00028200ff082b82 */ /* 0x000e620000000a00 */
[----:B---3--:R-:W-:-:S07]  /*5840*/  ISETP.NE.AND P4, PT, R13, 0x1, PT ;  /* 0x000000010d00780c */ /* 0x008fce0003f85270 */
[----:B------:R-:W2:Y:S08]  /*5850*/  @P3 LDC R12, c[0x0][0xa14] ;  /* 0x00028500ff0c3b82 */ /* 0x000eb00000000800 */
[----:B------:R-:W3:Y:S08]  /*5860*/  @P3 LDC R11, c[0x0][0xa18] ;  /* 0x00028600ff0b3b82 */ /* 0x000ef00000000800 */
[----:B------:R-:W4:Y:S01]  /*5870*/  @P4 LDC.64 R2, c[0x0][0xa20] ;  /* 0x00028800ff024b82 */ /* 0x000f220000000a00 */
[----:B-1----:R-:W-:-:S05]  /*5880*/  @P2 IMAD.HI.U32 R8, R17, R8, RZ ;  /* 0x0000000811082227 */ /* 0x002fca00078e00ff */
[----:B------:R-:W-:-:S04]  /*5890*/  @P2 SHF.R.U32.HI R7, RZ, R9, R8 ;  /* 0x00000009ff072219 */ /* 0x000fc80000011608 */
[----:B------:R-:W-:Y:S01]  /*58a0*/  MOV R9, R7 ;  /* 0x0000000700097202 */ /* 0x000fe20000000f00 */
[----:B--2---:R-:W-:-:S05]  /*58b0*/  @P3 IMAD.HI.U32 R8, R7, R12, RZ ;  /* 0x0000000c07083227 */ /* 0x004fca00078e00ff */
[----:B---3--:R-:W-:-:S05]  /*58c0*/  @P3 SHF.R.U32.HI R9, RZ, R11, R8 ;  /* 0x0000000bff093219 */ /* 0x008fca0000011608 */
[----:B----4-:R-:W-:-:S04]  /*58d0*/  @P4 IMAD.HI.U32 R8, R9, R2, RZ ;  /* 0x0000000209084227 */ /* 0x010fc800078e00ff */
[----:B------:R-:W-:Y:S01]  /*58e0*/  IMAD.MOV.U32 R2, RZ, RZ, R9 ;  /* 0x000000ffff027224 */ /* 0x000fe200078e0009 */
[----:B------:R-:W-:Y:S02]  /*58f0*/  @P4 SHF.R.U32.HI R2, RZ, R3, R8 ;  /* 0x00000003ff024219 */ /* 0x000fe40000011608 */
[----:B------:R-:W-:-:S03]  /*5900*/  IADD3 R3, -R9, RZ, RZ ;  /* 0x000000ff09037210 */ /* 0x000fc60007ffe1ff */
[----:B------:R-:W-:Y:S02]  /*5910*/  IMAD.MOV R2, RZ, RZ, -R2 ;  /* 0x000000ffff027224 */ /* 0x000fe400078e0a02 */
[----:B------:R-:W-:Y:S02]  /*5920*/  IMAD R10, R10, R3, R7 ;  /* 0x000000030a0a7224 */ /* 0x000fe400078e0207 */
[----:B------:R-:W-:Y:S01]  /*5930*/  IMAD R2, R13, R2, R9 ;  /* 0x000000020d027224 */ /* 0x000fe200078e0209 */
[----:B------:R-:W-:Y:S06]  /*5940*/  BRA.DIV UR4, `(.L_x_66) ;  /* 0x0000001604e07947 */ /* 0x000fec000b800000 */
[----:B------:R-:W-:-:S13]  /*5950*/  ELECT P6, URZ, PT ;  /* 0x00000000003f782f */ /* 0x000fda00038c0000 */
.L_x_117:
[----:B------:R-:W-:Y:S01]  /*5960*/  IMAD.MOV R3, RZ, RZ, -R7 ;  /* 0x000000ffff037224 */ /* 0x000fe200078e0a07 */
[----:B------:R-:W-:Y:S03]  /*5970*/  BSSY B1, `(.L_x_67) ;  /* 0x0000029000017945 */ /* 0x000fe60003800000 */
[----:B------:R-:W-:Y:S01]  /*5980*/  IMAD R3, R6, R3, R17 ;  /* 0x0000000306037224 */ /* 0x000fe200078e0211 */
[----:B------:R-:W-:-:S03]  /*5990*/  MOV R6, RZ ;  /* 0x000000ff00067202 */ /* 0x000fc60000000f00 */
[----:B------:R-:W-:Y:S01]  /*59a0*/  IMAD.SHL.U32 R3, R3, 0x80, RZ ;  /* 0x0000008003037824 */ /* 0x000fe200078e00ff */
[----:B------:R-:W-:Y:S06]  /*59b0*/  @!P6 BRA `(.L_x_68) ;  /* 0x000000000090e947 */ /* 0x000fec0003800000 */
[----:B------:R-:W1:Y:S01]  /*59c0*/  S2R R7, SR_CgaCtaId ;  /* 0x0000000000077919 */ /* 0x000e620000008800 */
[----:B------:R-:W-:-:S04]  /*59d0*/  MOV R6, 0x400 ;  /* 0x0000040000067802 */ /* 0x000fc80000000f00 */
[----:B-1----:R-:W-:Y:S02]  /*59e0*/  LEA R9, R7, R6, 0x18 ;  /* 0x0000000607097211 */ /* 0x002fe400078ec0ff */
[----:B------:R-:W-:-:S03]  /*59f0*/  SHF.L.U32 R6, R5, 0x1f, RZ ;  /* 0x0000001f05067819 */ /* 0x000fc600000006ff */
[----:B------:R-:W-:-:S04]  /*5a00*/  IMAD R7, R0, 0x8, R9 ;  /* 0x0000000800077824 */ /* 0x000fc800078e0209 */
[----:B------:R-:W1:Y:S02]  /*5a10*/  SYNCS.PHASECHK.TRANS64.TRYWAIT P2, [R7+URZ+0x12460], R6 ;  /* 0x01246006070075a7 */ /* 0x000e64000804017f */
[----:B-1----:R-:W-:Y:S05]  /*5a20*/  @!P2 BRA `(.L_x_69) ;  /* 0x0000001400c8a947 */ /* 0x002fea0003800000 */
.L_x_118:
[----:B------:R-:W-:Y:S01]  /*5a30*/  UPRMT UR4, UR6, 0x9910, URZ ;  /* 0x0000991006047896 */ /* 0x000fe2000800003f */
[----:B-1----:R-:W-:-:S03]  /*5a40*/  @P1 IMAD.MOV.U32 R6, RZ, RZ, 0x2000 ;  /* 0x00002000ff061424 */ /* 0x002fc600078e00ff */
[----:B------:R-:W-:Y:S01]  /*5a50*/  UISETP.NE.AND UP0, UPT, UR4, 0x2, UPT ;  /* 0x000000020400788c */ /* 0x000fe2000bf05270 */
[----:B------:R1:W-:Y:S05]  /*5a60*/  @P1 SYNCS.ARRIVE.TRANS64 RZ, [R7+URZ+0x12450], R6 ;  /* 0x0124500607ff19a7 */ /* 0x0003ea000800003f */
[----:B------:R-:W-:-:S13]  /*5a70*/  PLOP3.LUT P2, PT, PT, PT, UP0, 0x80, 0x0 ;  /* 0x000000000000781c */ /* 0x000fda0003f4f008 */
[----:B-1----:R-:W-:Y:S05]  /*5a80*/  @P2 BRA `(.L_x_70) ;  /* 0x0000000000042947 */ /* 0x002fea0003800000 */
[----:B------:R-:W-:Y:S01]  /*5a90*/  BPT.TRAP 0x1 ;  /* 0x000000040000795c */ /* 0x000fe20000300000 */
.L_x_70:
[----:B------:R-:W-:Y:S05]  /*5aa0*/  @P0 BRA `(.L_x_71) ;  /* 0x0000000000040947 */ /* 0x000fea0003800000 */
[----:B------:R-:W-:Y:S01]  /*5ab0*/  BPT.TRAP 0x1 ;  /* 0x000000040000795c */ /* 0x000fe20000300000 */
.L_x_71:
[----:B------:R-:W-:Y:S01]  /*5ac0*/  R2UR UR4, R9 ;  /* 0x00000000090472ca */ /* 0x000fe200000e0000 */
[----:B------:R-:W-:Y:S01]  /*5ad0*/  UIADD3 UR16, UP0, UR14, 0xf0, URZ ;  /* 0x000000f00e107890 */ /* 0x000fe2000ff1e03f */
[----:B------:R-:W-:Y:S01]  /*5ae0*/  R2UR UR9, R7 ;  /* 0x00000000070972ca */ /* 0x000fe200000e0000 */
[----:B------:R-:W-:Y:S01]  /*5af0*/  UMOV UR5, 0x10000000 ;  /* 0x1000000000057882 */ /* 0x000fe20000000000 */
[----:B------:R-:W-:Y:S01]  /*5b00*/  R2UR UR8, R0 ;  /* 0x00000000000872ca */ /* 0x000fe200000e0000 */
[----:B------:R-:W-:Y:S01]  /*5b10*/  UIADD3.X UR17, URZ, UR15, URZ, UP0, !UPT ;  /* 0x0000000f3f117290 */ /* 0x000fe200087fe43f */
[----:B------:R-:W-:Y:S01]  /*5b20*/  R2UR UR11, R3 ;  /* 0x00000000030b72ca */ /* 0x000fe200000e0000 */
[----:B------:R-:W-:Y:S01]  /*5b30*/  UMOV UR10, URZ ;  /* 0x0000003f000a7c82 */ /* 0x000fe20008000000 */
[----:B------:R-:W-:Y:S02]  /*5b40*/  R2UR UR12, R10 ;  /* 0x000000000a0c72ca */ /* 0x000fe400000e0000 */
[----:B------:R-:W-:-:S02]  /*5b50*/  R2UR UR13, R2 ;  /* 0x00000000020d72ca */ /* 0x000fc400000e0000 */
[----:B------:R-:W-:-:S03]  /*5b60*/  IADD3 R0, R0, 0x1, RZ ;  /* 0x0000000100007810 */ /* 0x000fc60007ffe0ff */
[----:B------:R-:W-:Y:S01]  /*5b70*/  UIADD3 UR9, UR9, 0x12450, URZ ;  /* 0x0001245009097890 */ /* 0x000fe2000fffe03f */
[----:B------:R-:W-:Y:S01]  /*5b80*/  ISETP.NE.AND P2, PT, R0, 0x2, PT ;  /* 0x000000020000780c */ /* 0x000fe20003f45270 */
[----:B------:R-:W-:-:S03]  /*5b90*/  ULEA UR8, UR8, UR4, 0xd ;  /* 0x0000000408087291 */ /* 0x000fc6000f8e683f */
[----:B------:R-:W-:Y:S01]  /*5ba0*/  UMOV UR4, 0x0 ;  /* 0x0000000000047882 */ /* 0x000fe20000000000 */
[----:B------:R-:W-:Y:S02]  /*5bb0*/  SEL R6, RZ, 0x1, P2 ;  /* 0x00000001ff067807 */ /* 0x000fe40001000000 */
[----:B------:R-:W-:Y:S02]  /*5bc0*/  SEL R0, R0, RZ, P2 ;  /* 0x000000ff00007207 */ /* 0x000fe40001000000 */
[----:B------:R-:W-:Y:S01]  /*5bd0*/  LOP3.LUT R5, R5, R6, RZ, 0x3c, !PT ;  /* 0x0000000605057212 */ /* 0x000fe200078e3cff */
[----:B------:R1:W-:Y:S02]  /*5be0*/  UTMALDG.4D [UR8], [UR16], desc[UR4] ;  /* 0x00000408100075b4 */ /* 0x0003e40008019000 */
[----:B-1----:R-:W-:-:S07]  /*5bf0*/  IMAD.MOV.U32 R6, RZ, RZ, 0x40 ;  /* 0x00000040ff067424 */ /* 0x002fce00078e00ff */
.L_x_68:
[----:B------:R-:W-:Y:S05]  /*5c00*/  BSYNC B1 ;  /* 0x0000000000017941 */ /* 0x000fea0003800000 */
.L_x_67:
[----:B------:R-:W-:Y:S01]  /*5c10*/  LOP3.LUT P2, RZ, R4, 0xff, RZ, 0xc0, !PT ;  /* 0x000000ff04ff7812 */ /* 0x000fe2000784c0ff */
[----:B------:R-:W-:-:S12]  /*5c20*/  BSSY B1, `(.L_x_72) ;  /* 0x0000009000017945 */ /* 0x000fd80003800000 */
[----:B------:R-:W-:Y:S05]  /*5c30*/  @!P2 BRA `(.L_x_73) ;  /* 0x00000000001ca947 */ /* 0x000fea0003800000 */
[----:B------:R-:W1:Y:S01]  /*5c40*/  S2R R7, SR_CgaCtaId ;  /* 0x0000000000077919 */ /* 0x000e620000008800 */
[----:B------:R-:W-:-:S04]  /*5c50*/  MOV R4, 0x400 ;  /* 0x0000040000047802 */ /* 0x000fc80000000f00 */
[----:B-1----:R-:W-:Y:S02]  /*5c60*/  LEA R7, R7, R4, 0x18 ;  /* 0x0000000407077211 */ /* 0x002fe400078ec0ff */
[----:B------:R-:W-:Y:S02]  /*5c70*/  SHF.L.U32 R4, RZ, 0x1f, RZ ;  /* 0x0000001fff047819 */ /* 0x000fe400000006ff */
[----:B------:R1:W-:Y:S02]  /*5c80*/  SYNCS.ARRIVE.TRANS64.A1T0 RZ, [R7+URZ+0x124b0], RZ ;  /* 0x0124b0ff07ff79a7 */ /* 0x0003e4000810003f */
[----:B------:R-:W2:Y:S02]  /*5c90*/  SYNCS.PHASECHK.TRANS64.TRYWAIT P2, [R7+URZ+0x124b0], R4 ;  /* 0x0124b004070075a7 */ /* 0x000ea4000804017f */
[----:B-12---:R-:W-:Y:S05]  /*5ca0*/  @!P2 BRA `(.L_x_74) ;  /* 0x00000014003ca947 */ /* 0x006fea0003800000 */
.L_x_73:
[----:B------:R-:W-:Y:S05]  /*5cb0*/  BSYNC B1 ;  /* 0x0000000000017941 */ /* 0x000fea0003800000 */
.L_x_72:
[----:B------:R-:W-:Y:S04]  /*5cc0*/  BSSY B1, `(.L_x_75) ;  /* 0x0000028000017945 */ /* 0x000fe80003800000 */
[----:B------:R-:W-:Y:S05]  /*5cd0*/  @!P6 BRA `(.L_x_76) ;  /* 0x000000000098e947 */ /* 0x000fea0003800000 */
[----:B-1----:R-:W1:Y:S01]  /*5ce0*/  S2R R7, SR_CgaCtaId ;  /* 0x0000000000077919 */ /* 0x002e620000008800 */
[----:B------:R-:W-:Y:S02]  /*5cf0*/  MOV R4, 0x400 ;  /* 0x0000040000047802 */ /* 0x000fe40000000f00 */
[----:B------:R-:W-:Y:S02]  /*5d00*/  SHF.L.U32 R9, R5, 0x1f, RZ ;  /* 0x0000001f05097819 */ /* 0x000fe400000006ff */
[----:B-1----:R-:W-:-:S05]  /*5d10*/  LEA R7, R7, R4, 0x18 ;  /* 0x0000000407077211 */ /* 0x002fca00078ec0ff */
[----:B------:R-:W-:-:S04]  /*5d20*/  IMAD R4, R0, 0x8, R7 ;  /* 0x0000000800047824 */ /* 0x000fc800078e0207 */
[----:B------:R-:W1:Y:S02]  /*5d30*/  SYNCS.PHASECHK.TRANS64.TRYWAIT P2, [R4+URZ+0x12460], R9 ;  /* 0x01246009040075a7 */ /* 0x000e64000804017f */
[----:B-1----:R-:W-:Y:S05]  /*5d40*/  @!P2 BRA `(.L_x_77) ;  /* 0x000000140028a947 */ /* 0x002fea0003800000 */
.L_x_119:
[----:B------:R-:W-:Y:S01]  /*5d50*/  UPRMT UR4, UR6, 0x9910, URZ ;  /* 0x0000991006047896 */ /* 0x000fe2000800003f */
[----:B-1----:R-:W-:-:S03]  /*5d60*/  @P1 MOV R9, 0x2000 ;  /* 0x0000200000091802 */ /* 0x002fc60000000f00 */
[----:B------:R-:W-:Y:S01]  /*5d70*/  UISETP.NE.AND UP0, UPT, UR4, 0x2, UPT ;  /* 0x000000020400788c */ /* 0x000fe2000bf05270 */
[----:B------:R1:W-:Y:S05]  /*5d80*/  @P1 SYNCS.ARRIVE.TRANS64 RZ, [R4+URZ+0x12450], R9 ;  /* 0x0124500904ff19a7 */ /* 0x0003ea000800003f */
[----:B------:R-:W-:-:S13]  /*5d90*/  PLOP3.LUT P2, PT, PT, PT, UP0, 0x80, 0x0 ;  /* 0x000000000000781c */ /* 0x000fda0003f4f008 */
[----:B-1----:R-:W-:Y:S05]  /*5da0*/  @P2 BRA `(.L_x_78) ;  /* 0x0000000000042947 */ /* 0x002fea0003800000 */
[----:B------:R-:W-:Y:S01]  /*5db0*/  BPT.TRAP 0x1 ;  /* 0x000000040000795c */ /* 0x000fe20000300000 */
.L_x_78:
[----:B------:R-:W-:Y:S05]  /*5dc0*/  @P0 BRA `(.L_x_79) ;  /* 0x0000000000040947 */ /* 0x000fea0003800000 */
[----:B------:R-:W-:Y:S01]  /*5dd0*/  BPT.TRAP 0x1 ;  /* 0x000000040000795c */ /* 0x000fe20000300000 */
.L_x_79:
[----:B------:R-:W-:Y:S01]  /*5de0*/  R2UR UR4, R7 ;  /* 0x00000000070472ca */ /* 0x000fe200000e0000 */
[----:B------:R-:W-:Y:S01]  /*5df0*/  UIADD3 UR16, UP0, UR14, 0xf0, URZ ;  /* 0x000000f00e107890 */ /* 0x000fe2000ff1e03f */
[----:B------:R-:W-:Y:S01]  /*5e00*/  R2UR UR11, R3 ;  /* 0x00000000030b72ca */ /* 0x000fe200000e0000 */
[----:B------:R-:W-:Y:S01]  /*5e10*/  UMOV UR10, URZ ;  /* 0x0000003f000a7c82 */ /* 0x000fe20008000000 */
[----:B------:R-:W-:Y:S01]  /*5e20*/  R2UR UR5, R6 ;  /* 0x00000000060572ca */ /* 0x000fe200000e0000 */
[----:B------:R-:W-:Y:S01]  /*5e30*/  UIADD3.X UR17, URZ, UR15, URZ, UP0, !UPT ;  /* 0x0000000f3f117290 */ /* 0x000fe200087fe43f */
[----:B------:R-:W-:Y:S02]  /*5e40*/  R2UR UR9, R4 ;  /* 0x00000000040972ca */ /* 0x000fe400000e0000 */
[C---:B------:R-:W-:Y:S01]  /*5e50*/  R2UR UR8, R0.reuse ;  /* 0x00000000000872ca */ /* 0x040fe200000e0000 */
[----:B------:R-:W-:Y:S01]  /*5e60*/  VIADD R0, R0, 0x1 ;  /* 0x0000000100007836 */ /* 0x000fe20000000000 */
[----:B------:R-:W-:-:S02]  /*5e70*/  R2UR UR12, R10 ;  /* 0x000000000a0c72ca */ /* 0x000fc400000e0000 */
[----:B------:R-:W-:Y:S02]  /*5e80*/  R2UR UR13, R2 ;  /* 0x00000000020d72ca */ /* 0x000fe400000e0000 */
[----:B------:R-:W-:-:S03]  /*5e90*/  ISETP.NE.AND P2, PT, R0, 0x2, PT ;  /* 0x000000020000780c */ /* 0x000fc60003f45270 */
[----:B------:R-:W-:Y:S01]  /*5ea0*/  UIADD3 UR11, UR11, UR5, URZ ;  /* 0x000000050b0b7290 */ /* 0x000fe2000fffe03f */
[----:B------:R-:W-:Y:S01]  /*5eb0*/  SEL R2, RZ, 0x1, P2 ;  /* 0x00000001ff027807 */ /* 0x000fe20001000000 */
[----:B------:R-:W-:Y:S01]  /*5ec0*/  UIADD3 UR9, UR9, 0x12450, URZ ;  /* 0x0001245009097890 */ /* 0x000fe2000fffe03f */
[----:B------:R-:W-:Y:S01]  /*5ed0*/  SEL R0, R0, RZ, P2 ;  /* 0x000000ff00007207 */ /* 0x000fe20001000000 */
[----:B------:R-:W-:Y:S01]  /*5ee0*/  ULEA UR8, UR8, UR4, 0xd ;  /* 0x0000000408087291 */ /* 0x000fe2000f8e683f */
[----:B------:R-:W-:Y:S01]  /*5ef0*/  LOP3.LUT R5, R5, R2, RZ, 0x3c, !PT ;  /* 0x0000000205057212 */ /* 0x000fe200078e3cff */
[----:B------:R-:W-:Y:S01]  /*5f00*/  UMOV UR5, 0x10000000 ;  /* 0x1000000000057882 */ /* 0x000fe20000000000 */
[----:B------:R-:W-:-:S06]  /*5f10*/  UMOV UR4, 0x0 ;  /* 0x0000000000047882 */ /* 0x000fcc0000000000 */
[----:B------:R2:W-:Y:S02]  /*5f20*/  UTMALDG.4D [UR8], [UR16], desc[UR4] ;  /* 0x00000408100075b4 */ /* 0x0005e40008019000 */
[----:B--2---:R-:W-:Y:S01]  /*5f30*/  NOP ;  /* 0x0000000000007918 */ /* 0x004fe20000000000 */
.L_x_76:
[----:B------:R-:W-:Y:S05]  /*5f40*/  BSYNC B1 ;  /* 0x0000000000017941 */ /* 0x000fea0003800000 */
.L_x_75:
[----:B------:R-:W-:Y:S01]  /*5f50*/  VIADD R17, R17, UR7 ;  /* 0x0000000711117c36 */ /* 0x000fe20008000000 */
[----:B-1----:R-:W-:-:S04]  /*5f60*/  PRMT R4, RZ, 0x7610, R4 ;  /* 0x00007610ff047816 */ /* 0x002fc80000000004 */
[----:B------:R-:W-:-:S13]  /*5f70*/  ISETP.GE.AND P2, PT, R17, UR18, PT ;  /* 0x0000001211007c0c */ /* 0x000fda000bf46270 */
[----:B------:R-:W-:Y:S05]  /*5f80*/  @!P2 BRA `(.L_x_80) ;  /* 0xfffffff8000ca947 */ /* 0x000fea000383ffff */
[----:B------:R-:W-:Y:S05]  /*5f90*/  BSYNC B0 ;  /* 0x0000000000007941 */ /* 0x000fea0003800000 */
.L_x_65:
[----:B------:R-:W-:Y:S05]  /*5fa0*/  EXIT ;  /* 0x000000000000794d */ /* 0x000fea0003800000 */
.L_x_64:
[----:B-1----:R-:W-:Y:S02]  /*5fb0*/  ULDC UR4, c[0x0][0xa00] ;  /* 0x0002800000047ab9 */ /* 0x002fe40000000800 */
[----:B------:R-:W-:-:S13]  /*5fc0*/  ISETP.GE.AND P0, PT, R17, UR4, PT ;  /* 0x0000000411007c0c */ /* 0x000fda000bf06270 */
[----:B------:R-:W-:Y:S05]  /*5fd0*/  @P0 EXIT ;  /* 0x000000000000094d */ /* 0x000fea0003800000 */
[----:B------:R-:W-:Y:S01]  /*5fe0*/  LOP3.LUT P0, RZ, R2, 0x1f, RZ, 0xc0, !PT ;  /* 0x0000001f02ff7812 */ /* 0x000fe2000780c0ff */
[----:B------:R-:W-:Y:S01]  /*5ff0*/  BSSY B0, `(.L_x_81) ;  /* 0x00000e2000007945 */ /* 0x000fe20003800000 */
[----:B------:R-:W-:Y:S01]  /*6000*/  MOV R4, 0x1 ;  /* 0x0000000100047802 */ /* 0x000fe20000000f00 */
[----:B------:R-:W-:Y:S01]  /*6010*/  IMAD.MOV.U32 R5, RZ, RZ, RZ ;  /* 0x000000ffff057224 */ /* 0x000fe200078e00ff */
[----:B------:R-:W-:Y:S01]  /*6020*/  PLOP3.LUT P0, PT, P0, P2, PT, 0x2a, 0x0 ;  /* 0x000000000000781c */ /* 0x000fe20000704572 */
[----:B------:R-:W-:Y:S01]  /*6030*/  IMAD.MOV.U32 R0, RZ, RZ, 0x1 ;  /* 0x00000001ff007424 */ /* 0x000fe200078e00ff */
[----:B------:R-:W-:Y:S01]  /*6040*/  ULOP3.LUT UR5, UR51, 0x2, URZ, 0xfc, !UPT ;  /* 0x0000000233057892 */ /* 0x000fe2000f8efc3f */
[----:B------:R-:W-:Y:S01]  /*6050*/  ULDC.64 UR6, c[0x0][0x198] ;  /* 0x0000660000067ab9 */ /* 0x000fe20000000a00 */
[----:B------:R-:W-:-:S10]  /*6060*/  ULDC UR14, c[0x0][0xc] ;  /* 0x00000300000e7ab9 */ /* 0x000fd40000000800 */
.L_x_108:
[----:B------:R-:W1:Y:S01]  /*6070*/  LDC R2, c[0x0][0xa04] ;  /* 0x00028100ff027b82 */ /* 0x000e620000000800 */
[----:B------:R-:W-:-:S07]  /*6080*/  UMOV UR4, 0xffffffff ;  /* 0xffffffff00047882 */ /* 0x000fce0000000000 */
        /* <DEDUP_REMOVED lines=9> */
[----:B-1----:R-:W-:Y:S01]  /*6120*/  @P3 IMAD.HI.U32 R10, R17, R6, RZ ;  /* 0x00000006110a3227 */ /* 0x002fe200078e00ff */
[----:B------:R-:W-:-:S04]  /*6130*/  MOV R6, R17 ;  /* 0x0000001100067202 */ /* 0x000fc80000000f00 */
[----:B------:R-:W-:-:S05]  /*6140*/  @P3 SHF.R.U32.HI R6, RZ, R7, R10 ;  /* 0x00000007ff063219 */ /* 0x000fca000001160a */
[----:B--2---:R-:W-:-:S04]  /*6150*/  @P4 IMAD.HI.U32 R9, R6, R9, RZ ;  /* 0x0000000906094227 */ /* 0x004fc800078e00ff */
[----:B------:R-:W-:Y:S01]  /*6160*/  IMAD.MOV.U32 R7, RZ, RZ, R6 ;  /* 0x000000ffff077224 */ /* 0x000fe200078e0006 */
[----:B---3--:R-:W-:-:S05]  /*6170*/  @P4 SHF.R.U32.HI R7, RZ, R12, R9 ;  /* 0x0000000cff074219 */ /* 0x008fca0000011609 */
[----:B------:R-:W-:Y:S02]  /*6180*/  IMAD.MOV.U32 R9, RZ, RZ, R7 ;  /* 0x000000ffff097224 */ /* 0x000fe400078e0007 */
[----:B----4-:R-:W-:-:S05]  /*6190*/  @P5 IMAD.HI.U32 R2, R7, R2, RZ ;  /* 0x0000000207025227 */ /* 0x010fca00078e00ff */
[----:B------:R-:W-:Y:S02]  /*61a0*/  @P5 SHF.R.U32.HI R9, RZ, R3, R2 ;  /* 0x00000003ff095219 */ /* 0x000fe40000011602 */
[----:B------:R-:W-:-:S05]  /*61b0*/  IADD3 R3, -R7, RZ, RZ ;  /* 0x000000ff07037210 */ /* 0x000fca0007ffe1ff */
[----:B------:R-:W-:Y:S02]  /*61c0*/  IMAD R2, R11, R3, R6 ;  /* 0x000000030b027224 */ /* 0x000fe400078e0206 */
[----:B------:R-:W-:-:S04]  /*61d0*/  IMAD.MOV R3, RZ, RZ, -R9 ;  /* 0x000000ffff037224 */ /* 0x000fc800078e0a09 */
[----:B------:R-:W-:Y:S01]  /*61e0*/  IMAD R3, R8, R3, R7 ;  /* 0x0000000308037224 */ /* 0x000fe200078e0207 */
[----:B------:R-:W-:Y:S06]  /*61f0*/  BRA.DIV UR4, `(.L_x_82) ;  /* 0x0000001204107947 */ /* 0x000fec000b800000 */
[----:B------:R-:W-:-:S13]  /*6200*/  ELECT P6, URZ, PT ;  /* 0x00000000003f782f */ /* 0x000fda00038c0000 */
.L_x_122:
[----:B------:R-:W1:Y:S01]  /*6210*/  LDC R6, c[0x0][0x28c] ;  /* 0x0000a300ff067b82 */ /* 0x000e620000000800 */
[----:B------:R-:W-:Y:S01]  /*6220*/  BSSY B1, `(.L_x_83) ;  /* 0x0000027000017945 */ /* 0x000fe20003800000 */
[----:B-1----:R-:W-:-:S13]  /*6230*/  ISETP.GT.AND P3, PT, R6, RZ, P6 ;  /* 0x000000ff0600720c */ /* 0x002fda0003764270 */
[----:B------:R-:W-:Y:S05]  /*6240*/  @!P3 BRA `(.L_x_84) ;  /* 0x000000000090b947 */ /* 0x000fea0003800000 */
[----:B------:R-:W1:Y:S01]  /*6250*/  S2R R8, SR_CgaCtaId ;  /* 0x0000000000087919 */ /* 0x000e620000008800 */
[----:B------:R-:W-:-:S04]  /*6260*/  MOV R7, 0x400 ;  /* 0x0000040000077802 */ /* 0x000fc80000000f00 */
[----:B-1----:R-:W-:Y:S02]  /*6270*/  LEA R10, R8, R7, 0x18 ;  /* 0x00000007080a7211 */ /* 0x002fe400078ec0ff */
[----:B------:R-:W-:-:S03]  /*6280*/  SHF.L.U32 R7, R0, 0x1f, RZ ;  /* 0x0000001f00077819 */ /* 0x000fc600000006ff */
[----:B------:R-:W-:-:S04]  /*6290*/  IMAD R8, R5, 0x8, R10 ;  /* 0x0000000805087824 */ /* 0x000fc800078e020a */
[----:B------:R-:W1:Y:S02]  /*62a0*/  SYNCS.PHASECHK.TRANS64.TRYWAIT P4, [R8+URZ+0x12428], R7 ;  /* 0x01242807080075a7 */ /* 0x000e64000808017f */
[----:B-1----:R-:W-:Y:S05]  /*62b0*/  @!P4 BRA `(.L_x_85) ;  /* 0x000000100000c947 */ /* 0x002fea0003800000 */
.L_x_123:
[----:B------:R-:W-:Y:S01]  /*62c0*/  UPRMT UR4, UR5, 0x9910, URZ ;  /* 0x0000991005047896 */ /* 0x000fe2000800003f */
[----:B-1----:R-:W-:-:S03]  /*62d0*/  @P2 MOV R7, 0x2000 ;  /* 0x0000200000072802 */ /* 0x002fc60000000f00 */
[----:B------:R-:W-:Y:S01]  /*62e0*/  UISETP.NE.AND UP0, UPT, UR4, 0x2, UPT ;  /* 0x000000020400788c */ /* 0x000fe2000bf05270 */
[----:B------:R1:W-:Y:S05]  /*62f0*/  @P2 SYNCS.ARRIVE.TRANS64 RZ, [R8+URZ+0x12400], R7 ;  /* 0x0124000708ff29a7 */ /* 0x0003ea000800003f */
[----:B------:R-:W-:-:S13]  /*6300*/  PLOP3.LUT P4, PT, PT, PT, UP0, 0x80, 0x0 ;  /* 0x000000000000781c */ /* 0x000fda0003f8f008 */
[----:B-1----:R-:W-:Y:S05]  /*6310*/  @P4 BRA `(.L_x_86) ;  /* 0x0000000000044947 */ /* 0x002fea0003800000 */
[----:B------:R-:W-:Y:S01]  /*6320*/  BPT.TRAP 0x1 ;  /* 0x000000040000795c */ /* 0x000fe20000300000 */
.L_x_86:
[----:B------:R-:W-:Y:S05]  /*6330*/  @P0 BRA `(.L_x_87) ;  /* 0x0000000000040947 */ /* 0x000fea0003800000 */
[----:B------:R-:W-:Y:S01]  /*6340*/  BPT.TRAP 0x1 ;  /* 0x000000040000795c */ /* 0x000fe20000300000 */
.L_x_87:
[----:B------:R-:W-:Y:S01]  /*6350*/  IMAD R10, R5, 0x2000, R10 ;  /* 0x00002000050a7824 */ /* 0x000fe200078e020a */
[----:B------:R-:W-:Y:S01]  /*6360*/  R2UR UR9, R8 ;  /* 0x00000000080972ca */ /* 0x000fe200000e0000 */
[----:B------:R-:W-:Y:S01]  /*6370*/  UIADD3 UR16, UP0, UR6, 0x1f0, URZ ;  /* 0x000001f006107890 */ /* 0x000fe2000ff1e03f */
[----:B------:R-:W-:Y:S01]  /*6380*/  R2UR UR12, R2 ;  /* 0x00000000020c72ca */ /* 0x000fe200000e0000 */
[----:B------:R-:W-:Y:S01]  /*6390*/  UMOV UR18, 0x0 ;  /* 0x0000000000127882 */ /* 0x000fe20000000000 */
[----:B------:R-:W-:Y:S01]  /*63a0*/  R2UR UR8, R10 ;  /* 0x000000000a0872ca */ /* 0x000fe200000e0000 */
[----:B------:R-:W-:Y:S01]  /*63b0*/  UIADD3.X UR17, URZ, UR7, URZ, UP0, !UPT ;  /* 0x000000073f117290 */ /* 0x000fe200087fe43f */
[----:B------:R-:W-:Y:S01]  /*63c0*/  R2UR UR13, R3 ;  /* 0x00000000030d72ca */ /* 0x000fe200000e0000 */
[----:B------:R-:W-:Y:S01]  /*63d0*/  UMOV UR19, 0x10000000 ;  /* 0x1000000000137882 */ /* 0x000fe20000000000 */
[----:B------:R-:W-:Y:S01]  /*63e0*/  UMOV UR10, URZ ;  /* 0x0000003f000a7c82 */ /* 0x000fe20008000000 */
[----:B------:R-:W-:Y:S01]  /*63f0*/  UMOV UR11, URZ ;  /* 0x0000003f000b7c82 */ /* 0x000fe20008000000 */
[----:B------:R-:W-:-:S03]  /*6400*/  VIADD R5, R5, 0x1 ;  /* 0x0000000105057836 */ /* 0x000fc60000000000 */
[----:B------:R-:W-:Y:S02]  /*6410*/  UIADD3 UR9, UR9, 0x12400, URZ ;  /* 0x0001240009097890 */ /* 0x000fe4000fffe03f */
[C---:B------:R-:W-:Y:S02]  /*6420*/  ISETP.NE.AND P4, PT, R5.reuse, 0x5, PT ;  /* 0x000000050500780c */ /* 0x040fe40003f85270 */
[----:B------:R-:W-:Y:S02]  /*6430*/  UIADD3 UR8, UR8, 0x4000, URZ ;  /* 0x0000400008087890 */ /* 0x000fe4000fffe03f */
[----:B------:R-:W-:Y:S02]  /*6440*/  SEL R7, RZ, 0x1, P4 ;  /* 0x00000001ff077807 */ /* 0x000fe40002000000 */
[----:B------:R-:W-:Y:S02]  /*6450*/  SEL R5, R5, RZ, P4 ;  /* 0x000000ff05057207 */ /* 0x000fe40002000000 */
[----:B------:R-:W-:-:S03]  /*6460*/  LOP3.LUT R0, R0, R7, RZ, 0x3c, !PT ;  /* 0x0000000700007212 */ /* 0x000fc600078e3cff */
[----:B------:R1:W-:Y:S02]  /*6470*/  UTMALDG.4D [UR8], [UR16], desc[UR18] ;  /* 0x00001208100075b4 */ /* 0x0003e40008019000 */
[----:B-1----:R-:W-:Y:S02]  /*6480*/  NOP ;  /* 0x0000000000007918 */ /* 0x002fe40000000000 */
.L_x_84:
[----:B------:R-:W-:Y:S05]  /*6490*/  BSYNC B1 ;  /* 0x0000000000017941 */ /* 0x000fea0003800000 */
.L_x_83:
        /* <DEDUP_REMOVED lines=10> */
.L_x_89:
[----:B------:R-:W-:Y:S05]  /*6540*/  BSYNC B1 ;  /* 0x0000000000017941 */ /* 0x000fea0003800000 */
.L_x_88:
[----:B------:R-:W-:Y:S01]  /*6550*/  BSSY B1, `(.L_x_91) ;  /* 0x0000028000017945 */ /* 0x000fe20003800000 */
[----:B------:R-:W-:-:S03]  /*6560*/  MOV R9, RZ ;  /* 0x000000ff00097202 */ /* 0x000fc60000000f00 */
        /* <DEDUP_REMOVED lines=8> */
.L_x_124:
[----:B------:R-:W-:Y:S01]  /*65f0*/  UPRMT UR4, UR5, 0x9910, URZ ;  /* 0x0000991005047896 */ /* 0x000fe2000800003f */
[----:B-1----:R-:W-:-:S03]  /*6600*/  @P2 IMAD.MOV.U32 R8, RZ, RZ, 0x2000 ;  /* 0x00002000ff082424 */ /* 0x002fc600078e00ff */
[----:B------:R-:W-:Y:S01]  /*6610*/  UISETP.NE.AND UP0, UPT, UR4, 0x2, UPT ;  /* 0x000000020400788c */ /* 0x000fe2000bf05270 */
[----:B------:R1:W-:Y:S05]  /*6620*/  @P2 SYNCS.ARRIVE.TRANS64 RZ, [R7+URZ+0x12400], R8 ;  /* 0x0124000807ff29a7 */ /* 0x0003ea000800003f */
[----:B------:R-:W-:-:S13]  /*6630*/  PLOP3.LUT P3, PT, PT, PT, UP0, 0x80, 0x0 ;  /* 0x000000000000781c */ /* 0x000fda0003f6f008 */
[----:B-1----:R-:W-:Y:S05]  /*6640*/  @P3 BRA `(.L_x_94) ;  /* 0x0000000000043947 */ /* 0x002fea0003800000 */
[----:B------:R-:W-:Y:S01]  /*6650*/  BPT.TRAP 0x1 ;  /* 0x000000040000795c */ /* 0x000fe20000300000 */
.L_x_94:
[----:B------:R-:W-:Y:S05]  /*6660*/  @P0 BRA `(.L_x_95) ;  /* 0x0000000000040947 */ /* 0x000fea0003800000 */
[----:B------:R-:W-:Y:S01]  /*6670*/  BPT.TRAP 0x1 ;  /* 0x000000040000795c */ /* 0x000fe20000300000 */
.L_x_95:
[----:B------:R-:W-:Y:S01]  /*6680*/  LEA R4, R5, R4, 0xd ;  /* 0x0000000405047211 */ /* 0x000fe200078e68ff */
[----:B------:R-:W-:Y:S01]  /*6690*/  UIADD3 UR16, UP0, UR6, 0x2f0, URZ ;  /* 0x000002f006107890 */ /* 0x000fe2000ff1e03f */
[----:B------:R-:W-:Y:S01]  /*66a0*/  R2UR UR9, R7 ;  /* 0x00000000070972ca */ /* 0x000fe200000e0000 */
[----:B------:R-:W-:Y:S01]  /*66b0*/  UMOV UR18, 0x0 ;  /* 0x0000000000127882 */ /* 0x000fe20000000000 */
[----:B------:R-:W-:Y:S01]  /*66c0*/  R2UR UR8, R4 ;  /* 0x00000000040872ca */ /* 0x000fe200000e0000 */
[----:B------:R-:W-:Y:S01]  /*66d0*/  UIADD3.X UR17, URZ, UR7, URZ, UP0, !UPT ;  /* 0x000000073f117290 */ /* 0x000fe200087fe43f */
[----:B------:R-:W-:Y:S01]  /*66e0*/  R2UR UR12, R2 ;  /* 0x00000000020c72ca */ /* 0x000fe200000e0000 */
[----:B------:R-:W-:Y:S01]  /*66f0*/  UMOV UR19, 0x10000000 ;  /* 0x1000000000137882 */ /* 0x000fe20000000000 */
[----:B------:R-:W-:Y:S01]  /*6700*/  R2UR UR13, R3 ;  /* 0x00000000030d72ca */ /* 0x000fe200000e0000 */
[----:B------:R-:W-:Y:S01]  /*6710*/  UMOV UR10, URZ ;  /* 0x0000003f000a7c82 */ /* 0x000fe20008000000 */
[----:B------:R-:W-:Y:S01]  /*6720*/  UMOV UR11, URZ ;  /* 0x0000003f000b7c82 */ /* 0x000fe20008000000 */
[----:B------:R-:W-:Y:S01]  /*6730*/  VIADD R5, R5, 0x1 ;  /* 0x0000000105057836 */ /* 0x000fe20000000000 */
[----:B------:R-:W-:-:S03]  /*6740*/  MOV R9, 0x1 ;  /* 0x0000000100097802 */ /* 0x000fc60000000f00 */
[----:B------:R-:W-:Y:S01]  /*6750*/  UIADD3 UR9, UR9, 0x12400, URZ ;  /* 0x0001240009097890 */ /* 0x000fe2000fffe03f */
[----:B------:R-:W-:Y:S01]  /*6760*/  ISETP.NE.AND P3, PT, R5, 0x5, PT ;  /* 0x000000050500780c */ /* 0x000fe20003f65270 */
[----:B------:R-:W-:-:S03]  /*6770*/  UIADD3 UR8, UR8, 0x4000, URZ ;  /* 0x0000400008087890 */ /* 0x000fc6000fffe03f */
[----:B------:R-:W-:Y:S02]  /*6780*/  SEL R7, RZ, 0x1, P3 ;  /* 0x00000001ff077807 */ /* 0x000fe40001800000 */
[----:B------:R-:W-:Y:S02]  /*6790*/  SEL R5, R5, RZ, P3 ;  /* 0x000000ff05057207 */ /* 0x000fe40001800000 */
[----:B------:R-:W-:Y:S02]  /*67a0*/  LOP3.LUT R0, R0, R7, RZ, 0x3c, !PT ;  /* 0x0000000700007212 */ /* 0x000fe400078e3cff */
[----:B------:R2:W-:Y:S02]  /*67b0*/  UTMALDG.4D [UR8], [UR16], desc[UR18] ;  /* 0x00001208100075b4 */ /* 0x0005e40008019000 */
[----:B--2---:R-:W-:-:S03]  /*67c0*/  NOP ;  /* 0x0000000000007918 */ /* 0x004fc60000000000 */
.L_x_92:
[----:B------:R-:W-:Y:S05]  /*67d0*/  BSYNC B1 ;  /* 0x0000000000017941 */ /* 0x000fea0003800000 */
.L_x_91:
[----:B------:R-:W-:-:S13]  /*67e0*/  ISETP.GE.AND P3, PT, R6, 0x41, PT ;  /* 0x000000410600780c */ /* 0x000fda0003f66270 */
[----:B------:R-:W-:Y:S05]  /*67f0*/  @!P3 BRA `(.L_x_96) ;  /* 0x000000040070b947 */ /* 0x000fea0003800000 */
[----:B------:R-:W-:Y:S01]  /*6800*/  VIADD R6, R6, 0x3f ;  /* 0x0000003f06067836 */ /* 0x000fe20000000000 */
[----:B------:R-:W-:Y:S04]  /*6810*/  BSSY B1, `(.L_x_96) ;  /* 0x000005a000017945 */ /* 0x000fe80003800000 */
[----:B-1----:R-:W-:-:S04]  /*6820*/  SHF.R.S32.HI R7, RZ, 0x1f, R6 ;  /* 0x0000001fff077819 */ /* 0x002fc80000011406 */
[----:B------:R-:W-:-:S04]  /*6830*/  LEA.HI R7, R7, R6, RZ, 0x6 ;  /* 0x0000000607077211 */ /* 0x000fc800078f30ff */
[----:B------:R-:W-:-:S04]  /*6840*/  SHF.R.S32.HI R7, RZ, 0x6, R7 ;  /* 0x00000006ff077819 */ /* 0x000fc80000011407 */
[----:B------:R-:W-:-:S07]  /*6850*/  SHF.L.U32 R4, R7, 0x1, RZ ;  /* 0x0000000107047819 */ /* 0x000fce00000006ff */
.L_x_107:
[----:B------:R-:W-:Y:S04]  /*6860*/  BSSY B2, `(.L_x_97) ;  /* 0x0000027000027945 */ /* 0x000fe80003800000 */
[----:B------:R-:W-:Y:S05]  /*6870*/  @!P6 BRA `(.L_x_98) ;  /* 0x000000000094e947 */ /* 0x000fea0003800000 */
[----:B------:R-:W1:Y:S01]  /*6880*/  S2R R7, SR_CgaCtaId ;  /* 0x0000000000077919 */ /* 0x000e620000008800 */
[----:B------:R-:W-:Y:S02]  /*6890*/  MOV R6, 0x400 ;  /* 0x0000040000067802 */ /* 0x000fe40000000f00 */
[----:B------:R-:W-:Y:S02]  /*68a0*/  SHF.L.U32 R8, R0, 0x1f, RZ ;  /* 0x0000001f00087819 */ /* 0x000fe400000006ff */
[----:B-1----:R-:W-:-:S05]  /*68b0*/  LEA R6, R7, R6, 0x18 ;  /* 0x0000000607067211 */ /* 0x002fca00078ec0ff */
[----:B------:R-:W-:-:S04]  /*68c0*/  IMAD R7, R5, 0x8, R6 ;  /* 0x0000000805077824 */ /* 0x000fc800078e0206 */
[----:B------:R-:W1:Y:S02]  /*68d0*/  SYNCS.PHASECHK.TRANS64.TRYWAIT P3, [R7+URZ+0x12428], R8 ;  /* 0x01242808070075a7 */ /* 0x000e64000806017f */
[----:B-1----:R-:W-:Y:S05]  /*68e0*/  @!P3 BRA `(.L_x_99) ;  /* 0x0000000800b0b947 */ /* 0x002fea0003800000 */
.L_x_125:
[----:B------:R-:W-:Y:S01]  /*68f0*/  UPRMT UR4, UR5, 0x9910, URZ ;  /* 0x0000991005047896 */ /* 0x000fe2000800003f */
[----:B-1----:R-:W-:-:S03]  /*6900*/  @P2 MOV R8, 0x2000 ;  /* 0x0000200000082802 */ /* 0x002fc60000000f00 */
[----:B------:R-:W-:Y:S01]  /*6910*/  UISETP.NE.AND UP0, UPT, UR4, 0x2, UPT ;  /* 0x000000020400788c */ /* 0x000fe2000bf05270 */
[----:B------:R1:W-:Y:S05]  /*6920*/  @P2 SYNCS.ARRIVE.TRANS64 RZ, [R7+URZ+0x12400], R8 ;  /* 0x0124000807ff29a7 */ /* 0x0003ea000800003f */
[----:B------:R-:W-:-:S13]  /*6930*/  PLOP3.LUT P3, PT, PT, PT, UP0, 0x80, 0x0 ;  /* 0x000000000000781c */ /* 0x000fda0003f6f008 */
[----:B-1----:R-:W-:Y:S05]  /*6940*/  @P3 BRA `(.L_x_100) ;  /* 0x0000000000043947 */ /* 0x002fea0003800000 */
[----:B------:R-:W-:Y:S01]  /*6950*/  BPT.TRAP 0x1 ;  /* 0x000000040000795c */ /* 0x000fe20000300000 */
.L_x_100:
[----:B------:R-:W-:Y:S05]  /*6960*/  @P0 BRA `(.L_x_101) ;  /* 0x0000000000040947 */ /* 0x000fea0003800000 */
[----:B------:R-:W-:Y:S01]  /*6970*/  BPT.TRAP 0x1 ;  /* 0x000000040000795c */ /* 0x000fe20000300000 */
.L_x_101:
        /* <DEDUP_REMOVED lines=11> */
[----:B------:R-:W-:-:S03]  /*6a30*/  IADD3 R5, R5, 0x1, RZ ;  /* 0x0000000105057810 */ /* 0x000fc60007ffe0ff */
[----:B------:R-:W-:Y:S01]  /*6a40*/  UIADD3 UR9, UR9, 0x12400, URZ ;  /* 0x0001240009097890 */ /* 0x000fe2000fffe03f */
[C---:B------:R-:W-:Y:S01]  /*6a50*/  ISETP.NE.AND P3, PT, R5.reuse, 0x5, PT ;  /* 0x000000050500780c */ /* 0x040fe20003f65270 */
[----:B------:R-:W-:Y:S02]  /*6a60*/  USHF.L.U32 UR11, UR11, 0x6, URZ ;  /* 0x000000060b0b7899 */ /* 0x000fe4000800063f */
[----:B------:R-:W-:Y:S01]  /*6a70*/  UIADD3 UR8, UR8, 0x4000, URZ ;  /* 0x0000400008087890 */ /* 0x000fe2000fffe03f */
[----:B------:R-:W-:Y:S02]  /*6a80*/  SEL R7, RZ, 0x1, P3 ;  /* 0x00000001ff077807 */ /* 0x000fe40001800000 */
[----:B------:R-:W-:Y:S02]  /*6a90*/  SEL R5, R5, RZ, P3 ;  /* 0x000000ff05057207 */ /* 0x000fe40001800000 */
[----:B------:R-:W-:-:S04]  /*6aa0*/  LOP3.LUT R0, R0, R7, RZ, 0x3c, !PT ;  /* 0x0000000700007212 */ /* 0x000fc800078e3cff */
[----:B------:R1:W-:Y:S02]  /*6ab0*/  UTMALDG.4D [UR8], [UR16], desc[UR18] ;  /* 0x00001208100075b4 */ /* 0x0003e40008019000 */
[----:B-1----:R-:W-:Y:S01]  /*6ac0*/  NOP ;  /* 0x0000000000007918 */ /* 0x002fe20000000000 */
.L_x_98:
[----:B------:R-:W-:Y:S05]  /*6ad0*/  BSYNC B2 ;  /* 0x0000000000027941 */ /* 0x000fea0003800000 */
.L_x_97:
[----:B------:R-:W-:Y:S01]  /*6ae0*/  ISETP.LT.OR P3, PT, R4, 0x4, !P6 ;  /* 0x000000040400780c */ /* 0x000fe20007761670 */
[----:B------:R-:W-:-:S12]  /*6af0*/  BSSY B2, `(.L_x_102) ;  /* 0x0000028000027945 */ /* 0x000fd80003800000 */
[----:B------:R-:W-:Y:S05]  /*6b00*/  @P3 BRA `(.L_x_103) ;  /* 0x0000000000983947 */ /* 0x000fea0003800000 */
[----:B------:R-:W1:Y:S01]  /*6b10*/  S2R R7, SR_CgaCtaId ;  /* 0x0000000000077919 */ /* 0x000e620000008800 */
[----:B------:R-:W-:Y:S02]  /*6b20*/  MOV R6, 0x400 ;  /* 0x0000040000067802 */ /* 0x000fe40000000f00 */
[----:B------:R-:W-:Y:S02]  /*6b30*/  SHF.L.U32 R8, R0, 0x1f, RZ ;  /* 0x0000001f00087819 */ /* 0x000fe400000006ff */
[----:B-1----:R-:W-:-:S05]  /*6b40*/  LEA R6, R7, R6, 0x18 ;  /* 0x0000000607067211 */ /* 0x002fca00078ec0ff */
[----:B------:R-:W-:-:S04]  /*6b50*/  IMAD R7, R5, 0x8, R6 ;  /* 0x0000000805077824 */ /* 0x000fc800078e0206 */
[----:B------:R-:W1:Y:S02]  /*6b60*/  SYNCS.PHASECHK.TRANS64.TRYWAIT P3, [R7+URZ+0x12428], R8 ;  /* 0x01242808070075a7 */ /* 0x000e64000806017f */
[----:B-1----:R-:W-:Y:S05]  /*6b70*/  @!P3 BRA `(.L_x_104) ;  /* 0x000000080020b947 */ /* 0x002fea0003800000 */
.L_x_126:
[----:B------:R-:W-:Y:S01]  /*6b80*/  UPRMT UR4, UR5, 0x9910, URZ ;  /* 0x0000991005047896 */ /* 0x000fe2000800003f */
[----:B-1----:R-:W-:-:S03]  /*6b90*/  @P1 MOV R8, 0x2000 ;  /* 0x0000200000081802 */ /* 0x002fc60000000f00 */
[----:B------:R-:W-:Y:S01]  /*6ba0*/  UISETP.NE.AND UP0, UPT, UR4, 0x2, UPT ;  /* 0x000000020400788c */ /* 0x000fe2000bf05270 */
[----:B------:R1:W-:Y:S05]  /*6bb0*/  @P1 SYNCS.ARRIVE.TRANS64 RZ, [R7+URZ+0x12400], R8 ;  /* 0x0124000807ff19a7 */ /* 0x0003ea000800003f */
[----:B------:R-:W-:-:S13]  /*6bc0*/  PLOP3.LUT P3, PT, PT, PT, UP0, 0x80, 0x0 ;  /* 0x000000000000781c */ /* 0x000fda0003f6f008 */
[----:B-1----:R-:W-:Y:S05]  /*6bd0*/  @P3 BRA `(.L_x_105) ;  /* 0x0000000000043947 */ /* 0x002fea0003800000 */
[----:B------:R-:W-:Y:S01]  /*6be0*/  BPT.TRAP 0x1 ;  /* 0x000000040000795c */ /* 0x000fe20000300000 */
.L_x_105:
[----:B------:R-:W-:Y:S05]  /*6bf0*/  @P0 BRA `(.L_x_106) ;  /* 0x0000000000040947 */ /* 0x000fea0003800000 */
[----:B------:R-:W-:Y:S01]  /*6c00*/  BPT.TRAP 0x1 ;  /* 0x000000040000795c */ /* 0x000fe20000300000 */
.L_x_106:
        /* <DEDUP_REMOVED lines=11> */
[----:B------:R-:W-:Y:S01]  /*6cc0*/  IADD3 R5, R5, 0x1, RZ ;  /* 0x0000000105057810 */ /* 0x000fe20007ffe0ff */
[----:B------:R-:W-:-:S02]  /*6cd0*/  VIADD R9, R9, 0x1 ;  /* 0x0000000109097836 */ /* 0x000fc40000000000 */
        /* <DEDUP_REMOVED lines=9> */
.L_x_103:
[----:B------:R-:W-:Y:S05]  /*6d70*/  BSYNC B2 ;  /* 0x0000000000027941 */ /* 0x000fea0003800000 */
.L_x_102:
[C---:B------:R-:W-:Y:S02]  /*6d80*/  ISETP.GT.AND P3, PT, R4.reuse, 0x4, PT ;  /* 0x000000040400780c */ /* 0x040fe40003f64270 */
[----:B------:R-:W-:-:S11]  /*6d90*/  IADD3 R4, R4, -0x2, RZ ;  /* 0xfffffffe04047810 */ /* 0x000fd60007ffe0ff */
[----:B------:R-:W-:Y:S05]  /*6da0*/  @P3 BRA `(.L_x_107) ;  /* 0xfffffff800ac3947 */ /* 0x000fea000383ffff */
[----:B------:R-:W-:Y:S05]  /*6db0*/  BSYNC B1 ;  /* 0x0000000000017941 */ /* 0x000fea0003800000 */
.L_x_96:
[----:B------:R-:W-:Y:S01]  /*6dc0*/  VIADD R17, R17, UR14 ;  /* 0x0000000e11117c36 */ /* 0x000fe20008000000 */
[----:B------:R-:W-:Y:S01]  /*6dd0*/  ULDC UR4, c[0x0][0xa00] ;  /* 0x0002800000047ab9 */ /* 0x000fe20000000800 */
[----:B-1----:R-:W-:-:S03]  /*6de0*/  PRMT R4, RZ, 0x7610, R4 ;  /* 0x00007610ff047816 */ /* 0x002fc60000000004 */
[----:B------:R-:W-:-:S13]  /*6df0*/  ISETP.GE.AND P3, PT, R17, UR4, PT ;  /* 0x0000000411007c0c */ /* 0x000fda000bf66270 */
[----:B------:R-:W-:Y:S05]  /*6e00*/  @!P3 BRA `(.L_x_108) ;  /* 0xfffffff00098b947 */ /* 0x000fea000383ffff */
[----:B------:R-:W-:Y:S05]  /*6e10*/  BSYNC B0 ;  /* 0x0000000000007941 */ /* 0x000fea0003800000 */
.L_x_81:
[----:B------:R-:W-:Y:S05]  /*6e20*/  EXIT ;  /* 0x000000000000794d */ /* 0x000fea0003800000 */
.L_x_17:
[----:B-1----:R-:W-:-:S04]  /*6e30*/  MOV R3, UR5 ;  /* 0x0000000500037c02 */ /* 0x002fc80008000f00 */
[----:B------:R1:W2:Y:S03]  /*6e40*/  SYNCS.PHASECHK.TRANS64.TRYWAIT P1, [R3+URZ+0x12450], R0 ;  /* 0x01245000030075a7 */ /* 0x0002a6000802017f */
[----:B--2---:R-:W-:Y:S05]  /*6e50*/  @!P1 NANOSLEEP.SYNCS 0x989680 ;  /* 0x009896800000995d */ /* 0x004fea0003900000 */
[----:B------:R-:W2:Y:S02]  /*6e60*/  @!P1 SYNCS.PHASECHK.TRANS64 P1, [R3+URZ+0x12450], R0 ;  /* 0x01245000030095a7 */ /* 0x000ea4000802007f */
[----:B--2---:R-:W-:Y:S05]  /*6e70*/  @!P1 BRA `(.L_x_17) ;  /* 0xfffffffc00ec9947 */ /* 0x004fea000383ffff */
[----:B------:R-:W-:Y:S05]  /*6e80*/  BRA `(.L_x_109) ;  /* 0xffffffa000e07947 */ /* 0x000fea000383ffff */
.L_x_19:
[----:B-1----:R-:W-:-:S04]  /*6e90*/  IMAD.U32 R5, RZ, RZ, UR22 ;  /* 0x00000016ff057e24 */ /* 0x002fc8000f8e00ff */
[----:B------:R1:W2:Y:S03]  /*6ea0*/  SYNCS.PHASECHK.TRANS64.TRYWAIT P1, [R5+URZ+0x12400], R0 ;  /* 0x01240000050075a7 */ /* 0x0002a6000802017f */
[----:B--2---:R-:W-:Y:S05]  /*6eb0*/  @!P1 NANOSLEEP.SYNCS 0x989680 ;  /* 0x009896800000995d */ /* 0x004fea0003900000 */
[----:B------:R-:W2:Y:S02]  /*6ec0*/  @!P1 SYNCS.PHASECHK.TRANS64 P1, [R5+URZ+0x12400], R0 ;  /* 0x01240000050095a7 */ /* 0x000ea4000802007f */
[----:B--2---:R-:W-:Y:S05]  /*6ed0*/  @!P1 BRA `(.L_x_19) ;  /* 0xfffffffc00ec9947 */ /* 0x004fea000383ffff */
[----:B------:R-:W-:Y:S05]  /*6ee0*/  BRA `(.L_x_110) ;  /* 0xffffffa000f47947 */ /* 0x000fea000383ffff */
.L_x_20:
[----:B-1----:R-:W-:-:S04]  /*6ef0*/  MOV R0, UR20 ;  /* 0x0000001400007c02 */ /* 0x002fc80008000f00 */
[----:B------:R1:W2:Y:S03]  /*6f00*/  SYNCS.PHASECHK.TRANS64.TRYWAIT P1, [R0+URZ+-0x8], R3 ;  /* 0xfffff803000075a7 */ /* 0x0002a6000802017f */
[----:B--2---:R-:W-:Y:S05]  /*6f10*/  @!P1 NANOSLEEP.SYNCS 0x989680 ;  /* 0x009896800000995d */ /* 0x004fea0003900000 */
[----:B------:R-:W2:Y:S02]  /*6f20*/  @!P1 SYNCS.PHASECHK.TRANS64 P1, [R0+URZ+-0x8], R3 ;  /* 0xfffff803000095a7 */ /* 0x000ea4000802007f */
[----:B--2---:R-:W-:Y:S05]  /*6f30*/  @!P1 BRA `(.L_x_20) ;  /* 0xfffffffc00ec9947 */ /* 0x004fea000383ffff */
[----:B------:R-:W-:Y:S05]  /*6f40*/  BRA `(.L_x_111) ;  /* 0xffffffa000e47947 */ /* 0x000fea000383ffff */
.L_x_22:
[----:B-1----:R-:W-:-:S04]  /*6f50*/  IMAD.U32 R7, RZ, RZ, UR6 ;  /* 0x00000006ff077e24 */ /* 0x002fc8000f8e00ff */
[----:B------:R1:W2:Y:S03]  /*6f60*/  SYNCS.PHASECHK.TRANS64.TRYWAIT P1, [R7+URZ+0x12400], R6 ;  /* 0x01240006070075a7 */ /* 0x0002a6000802017f */
[----:B--2---:R-:W-:Y:S05]  /*6f70*/  @!P1 NANOSLEEP.SYNCS 0x989680 ;  /* 0x009896800000995d */ /* 0x004fea0003900000 */
[----:B------:R-:W2:Y:S02]  /*6f80*/  @!P1 SYNCS.PHASECHK.TRANS64 P1, [R7+URZ+0x12400], R6 ;  /* 0x01240006070095a7 */ /* 0x000ea4000802007f */
[----:B--2---:R-:W-:Y:S05]  /*6f90*/  @!P1 BRA `(.L_x_22) ;  /* 0xfffffffc00ec9947 */ /* 0x004fea000383ffff */
[----:B------:R-:W-:Y:S05]  /*6fa0*/  BRA `(.L_x_112) ;  /* 0xffffffb400587947 */ /* 0x000fea000383ffff */
.L_x_27:
[----:B-1----:R-:W-:-:S04]  /*6fb0*/  MOV R5, UR6 ;  /* 0x0000000600057c02 */ /* 0x002fc80008000f00 */
[----:B------:R1:W2:Y:S03]  /*6fc0*/  SYNCS.PHASECHK.TRANS64.TRYWAIT P2, [R5+URZ+0x12400], R4 ;  /* 0x01240004050075a7 */ /* 0x0002a6000804017f */
[----:B--2---:R-:W-:Y:S05]  /*6fd0*/  @!P2 NANOSLEEP.SYNCS 0x989680 ;  /* 0x009896800000a95d */ /* 0x004fea0003900000 */
[----:B------:R-:W2:Y:S02]  /*6fe0*/  @!P2 SYNCS.PHASECHK.TRANS64 P2, [R5+URZ+0x12400], R4 ;  /* 0x012400040500a5a7 */ /* 0x000ea4000804007f */
[----:B--2---:R-:W-:Y:S05]  /*6ff0*/  @!P2 BRA `(.L_x_27) ;  /* 0xfffffffc00eca947 */ /* 0x004fea000383ffff */
[----:B------:R-:W-:Y:S05]  /*7000*/  BRA `(.L_x_113) ;  /* 0xffffffb800107947 */ /* 0x000fea000383ffff */
.L_x_31:
[----:B-1----:R-:W-:-:S04]  /*7010*/  IMAD.U32 R8, RZ, RZ, UR6 ;  /* 0x00000006ff087e24 */ /* 0x002fc8000f8e00ff */
[----:B------:R1:W2:Y:S03]  /*7020*/  SYNCS.PHASECHK.TRANS64.TRYWAIT P2, [R8+URZ+0x12400], R9 ;  /* 0x01240009080075a7 */ /* 0x0002a6000804017f */
[----:B--2---:R-:W-:Y:S05]  /*7030*/  @!P2 NANOSLEEP.SYNCS 0x989680 ;  /* 0x009896800000a95d */ /* 0x004fea0003900000 */
[----:B------:R-:W2:Y:S02]  /*7040*/  @!P2 SYNCS.PHASECHK.TRANS64 P2, [R8+URZ+0x12400], R9 ;  /* 0x012400090800a5a7 */ /* 0x000ea4000804007f */
[----:B--2---:R-:W-:Y:S05]  /*7050*/  @!P2 BRA `(.L_x_31) ;  /* 0xfffffffc00eca947 */ /* 0x004fea000383ffff */
[----:B------:R-:W-:Y:S05]  /*7060*/  BRA `(.L_x_30) ;  /* 0xffffffcc00287947 */ /* 0x000fea000383ffff */
.L_x_51:
[----:B-1----:R-:W-:-:S04]  /*7070*/  MOV R3, UR20 ;  /* 0x0000001400037c02 */ /* 0x002fc80008000f00 */
[----:B------:R1:W2:Y:S03]  /*7080*/  SYNCS.PHASECHK.TRANS64.TRYWAIT P1, [R3+URZ+0x8], R0 ;  /* 0x00000800030075a7 */ /* 0x0002a6000802017f */
[----:B--2---:R-:W-:Y:S05]  /*7090*/  @!P1 NANOSLEEP.SYNCS 0x989680 ;  /* 0x009896800000995d */ /* 0x004fea0003900000 */
[----:B------:R-:W2:Y:S02]  /*70a0*/  @!P1 SYNCS.PHASECHK.TRANS64 P1, [R3+URZ+0x8], R0 ;  /* 0x00000800030095a7 */ /* 0x000ea4000802007f */
[----:B--2---:R-:W-:Y:S05]  /*70b0*/  @!P1 BRA `(.L_x_51) ;  /* 0xfffffffc00ec9947 */ /* 0x004fea000383ffff */
[----:B------:R-:W-:Y:S05]  /*70c0*/  BRA `(.L_x_114) ;  /* 0xffffffd400c87947 */ /* 0x000fea000383ffff */
.L_x_66:
[----:B------:R-:W-:Y:S01]  /*70d0*/  BSSY B1, `(.L_x_115) ;  /* 0x0000006000017945 */ /* 0x000fe20003800000 */
[----:B------:R-:W-:-:S07]  /*70e0*/  IMAD.MOV.U32 R15, RZ, RZ, -0x1 ;  /* 0xffffffffff0f7424 */ /* 0x000fce00078e00ff */
[----:B------:R-:W-:Y:S05]  /*70f0*/  WARPSYNC.COLLECTIVE R15, `(.L_x_116) ;  /* 0x000000000f0c7348 */ /* 0x000fea0003c00000 */
[----:B------:R-:W-:Y:S02]  /*7100*/  ELECT P6, UR62, PT ;  /* 0x00000000003e782f */ /* 0x000fe400038c0000 */
[----:B------:R-:W-:Y:S01]  /*7110*/  MOV R14, UR62 ;  /* 0x0000003e000e7c02 */ /* 0x000fe20008000f00 */
[----:B------:R-:W-:Y:S10]  /*7120*/  ENDCOLLECTIVE ;  /* 0x000000000000791b */ /* 0x000ff40003800000 */
.L_x_116:
[----:B------:R-:W-:Y:S05]  /*7130*/  BSYNC B1 ;  /* 0x0000000000017941 */ /* 0x000fea0003800000 */
.L_x_115:
[----:B------:R-:W-:Y:S05]  /*7140*/  BRA `(.L_x_117) ;  /* 0xffffffe800047947 */ /* 0x000fea000383ffff */
.L_x_69:
[----:B-1----:R1:W2:Y:S02]  /*7150*/  SYNCS.PHASECHK.TRANS64.TRYWAIT P2, [R7+URZ+0x12460], R6 ;  /* 0x01246006070075a7 */ /* 0x0022a4000804017f */
[----:B--2---:R-:W-:Y:S05]  /*7160*/  @!P2 NANOSLEEP.SYNCS 0x989680 ;  /* 0x009896800000a95d */ /* 0x004fea0003900000 */
[----:B------:R-:W2:Y:S02]  /*7170*/  @!P2 SYNCS.PHASECHK.TRANS64 P2, [R7+URZ+0x12460], R6 ;  /* 0x012460060700a5a7 */ /* 0x000ea4000804007f */
[----:B--2---:R-:W-:Y:S05]  /*7180*/  @!P2 BRA `(.L_x_69) ;  /* 0xfffffffc00f0a947 */ /* 0x004fea000383ffff */
[----:B------:R-:W-:Y:S05]  /*7190*/  BRA `(.L_x_118) ;  /* 0xffffffe800247947 */ /* 0x000fea000383ffff */
.L_x_74:
[----:B-1----:R1:W2:Y:S02]  /*71a0*/  SYNCS.PHASECHK.TRANS64.TRYWAIT P2, [R7+URZ+0x124b0], R4 ;  /* 0x0124b004070075a7 */ /* 0x0022a4000804017f */
[----:B--2---:R-:W-:Y:S05]  /*71b0*/  @!P2 NANOSLEEP.SYNCS 0x989680 ;  /* 0x009896800000a95d */ /* 0x004fea0003900000 */
[----:B------:R-:W2:Y:S02]  /*71c0*/  @!P2 SYNCS.PHASECHK.TRANS64 P2, [R7+URZ+0x124b0], R4 ;  /* 0x0124b0040700a5a7 */ /* 0x000ea4000804007f */
[----:B--2---:R-:W-:Y:S05]  /*71d0*/  @!P2 BRA `(.L_x_74) ;  /* 0xfffffffc00f0a947 */ /* 0x004fea000383ffff */
[----:B------:R-:W-:Y:S05]  /*71e0*/  BRA `(.L_x_73) ;  /* 0xffffffe800b07947 */ /* 0x000fea000383ffff */
.L_x_77:
[----:B-1----:R1:W2:Y:S02]  /*71f0*/  SYNCS.PHASECHK.TRANS64.TRYWAIT P2, [R4+URZ+0x12460], R9 ;  /* 0x01246009040075a7 */ /* 0x0022a4000804017f */
[----:B--2---:R-:W-:Y:S05]  /*7200*/  @!P2 NANOSLEEP.SYNCS 0x989680 ;  /* 0x009896800000a95d */ /* 0x004fea0003900000 */
[----:B------:R-:W2:Y:S02]  /*7210*/  @!P2 SYNCS.PHASECHK.TRANS64 P2, [R4+URZ+0x12460], R9 ;  /* 0x012460090400a5a7 */ /* 0x000ea4000804007f */
[----:B--2---:R-:W-:Y:S05]  /*7220*/  @!P2 BRA `(.L_x_77) ;  /* 0xfffffffc00f0a947 */ /* 0x004fea000383ffff */
[----:B------:R-:W-:Y:S05]  /*7230*/  BRA `(.L_x_119) ;  /* 0xffffffe800c47947 */ /* 0x000fea000383ffff */
.L_x_82:
[----:B------:R-:W-:Y:S01]  /*7240*/  BSSY B1, `(.L_x_120) ;  /* 0x0000006000017945 */ /* 0x000fe20003800000 */
[----:B------:R-:W-:-:S07]  /*7250*/  MOV R15, 0xffffffff ;  /* 0xffffffff000f7802 */ /* 0x000fce0000000f00 */
[----:B------:R-:W-:Y:S05]  /*7260*/  WARPSYNC.COLLECTIVE R15, `(.L_x_121) ;  /* 0x000000000f0c7348 */ /* 0x000fea0003c00000 */
[----:B------:R-:W-:Y:S02]  /*7270*/  ELECT P6, UR62, PT ;  /* 0x00000000003e782f */ /* 0x000fe400038c0000 */
[----:B------:R-:W-:Y:S01]  /*7280*/  MOV R14, UR62 ;  /* 0x0000003e000e7c02 */ /* 0x000fe20008000f00 */
[----:B------:R-:W-:Y:S10]  /*7290*/  ENDCOLLECTIVE ;  /* 0x000000000000791b */ /* 0x000ff40003800000 */
.L_x_121:
[----:B------:R-:W-:Y:S05]  /*72a0*/  BSYNC B1 ;  /* 0x0000000000017941 */ /* 0x000fea0003800000 */
.L_x_120:
[----:B------:R-:W-:Y:S05]  /*72b0*/  BRA `(.L_x_122) ;  /* 0xffffffec00d47947 */ /* 0x000fea000383ffff */
.L_x_85:
[----:B-1----:R1:W2:Y:S02]  /*72c0*/  SYNCS.PHASECHK.TRANS64.TRYWAIT P4, [R8+URZ+0x12428], R7 ;  /* 0x01242807080075a7 */ /* 0x0022a4000808017f */
[----:B--2---:R-:W-:Y:S05]  /*72d0*/  @!P4 NANOSLEEP.SYNCS 0x989680 ;  /* 0x009896800000c95d */ /* 0x004fea0003900000 */
[----:B------:R-:W2:Y:S02]  /*72e0*/  @!P4 SYNCS.PHASECHK.TRANS64 P4, [R8+URZ+0x12428], R7 ;  /* 0x012428070800c5a7 */ /* 0x000ea4000808007f */
[----:B--2---:R-:W-:Y:S05]  /*72f0*/  @!P4 BRA `(.L_x_85) ;  /* 0xfffffffc00f0c947 */ /* 0x004fea000383ffff */
[----:B------:R-:W-:Y:S05]  /*7300*/  BRA `(.L_x_123) ;  /* 0xffffffec00ec7947 */ /* 0x000fea000383ffff */
.L_x_90:
[----:B-1----:R1:W2:Y:S02]  /*7310*/  SYNCS.PHASECHK.TRANS64.TRYWAIT P4, [R4+URZ+0x124b0], R7 ;  /* 0x0124b007040075a7 */ /* 0x0022a4000808017f */
[----:B--2---:R-:W-:Y:S05]  /*7320*/  @!P4 NANOSLEEP.SYNCS 0x989680 ;  /* 0x009896800000c95d */ /* 0x004fea0003900000 */
[----:B------:R-:W2:Y:S02]  /*7330*/  @!P4 SYNCS.PHASECHK.TRANS64 P4, [R4+URZ+0x124b0], R7 ;  /* 0x0124b0070400c5a7 */ /* 0x000ea4000808007f */
[----:B--2---:R-:W-:Y:S05]  /*7340*/  @!P4 BRA `(.L_x_90) ;  /* 0xfffffffc00f0c947 */ /* 0x004fea000383ffff */
[----:B------:R-:W-:Y:S05]  /*7350*/  BRA `(.L_x_89) ;  /* 0xfffffff000787947 */ /* 0x000fea000383ffff */
.L_x_93:
[----:B-1----:R1:W2:Y:S02]  /*7360*/  SYNCS.PHASECHK.TRANS64.TRYWAIT P3, [R7+URZ+0x12428], R8 ;  /* 0x01242808070075a7 */ /* 0x0022a4000806017f */
[----:B--2---:R-:W-:Y:S05]  /*7370*/  @!P3 NANOSLEEP.SYNCS 0x989680 ;  /* 0x009896800000b95d */ /* 0x004fea0003900000 */
[----:B------:R-:W2:Y:S02]  /*7380*/  @!P3 SYNCS.PHASECHK.TRANS64 P3, [R7+URZ+0x12428], R8 ;  /* 0x012428080700b5a7 */ /* 0x000ea4000806007f */
[----:B--2---:R-:W-:Y:S05]  /*7390*/  @!P3 BRA `(.L_x_93) ;  /* 0xfffffffc00f0b947 */ /* 0x004fea000383ffff */
[----:B------:R-:W-:Y:S05]  /*73a0*/  BRA `(.L_x_124) ;  /* 0xfffffff000907947 */ /* 0x000fea000383ffff */
.L_x_99:
[----:B-1----:R1:W2:Y:S02]  /*73b0*/  SYNCS.PHASECHK.TRANS64.TRYWAIT P3, [R7+URZ+0x12428], R8 ;  /* 0x01242808070075a7 */ /* 0x0022a4000806017f */
[----:B--2---:R-:W-:Y:S05]  /*73c0*/  @!P3 NANOSLEEP.SYNCS 0x989680 ;  /* 0x009896800000b95d */ /* 0x004fea0003900000 */
[----:B------:R-:W2:Y:S02]  /*73d0*/  @!P3 SYNCS.PHASECHK.TRANS64 P3, [R7+URZ+0x12428], R8 ;  /* 0x012428080700b5a7 */ /* 0x000ea4000806007f */
[----:B--2---:R-:W-:Y:S05]  /*73e0*/  @!P3 BRA `(.L_x_99) ;  /* 0xfffffffc00f0b947 */ /* 0x004fea000383ffff */
[----:B------:R-:W-:Y:S05]  /*73f0*/  BRA `(.L_x_125) ;  /* 0xfffffff4003c7947 */ /* 0x000fea000383ffff */
.L_x_104:
[----:B-1----:R1:W2:Y:S02]  /*7400*/  SYNCS.PHASECHK.TRANS64.TRYWAIT P3, [R7+URZ+0x12428], R8 ;  /* 0x01242808070075a7 */ /* 0x0022a4000806017f */
[----:B--2---:R-:W-:Y:S05]  /*7410*/  @!P3 NANOSLEEP.SYNCS 0x989680 ;  /* 0x009896800000b95d */ /* 0x004fea0003900000 */
[----:B------:R-:W2:Y:S02]  /*7420*/  @!P3 SYNCS.PHASECHK.TRANS64 P3, [R7+URZ+0x12428], R8 ;  /* 0x012428080700b5a7 */ /* 0x000ea4000806007f */
[----:B--2---:R-:W-:Y:S05]  /*7430*/  @!P3 BRA `(.L_x_104) ;  /* 0xfffffffc00f0b947 */ /* 0x004fea000383ffff */
[----:B------:R-:W-:Y:S05]  /*7440*/  BRA `(.L_x_126) ;  /* 0xfffffff400cc7947 */ /* 0x000fea000383ffff */
        .weak           $__internal_0_$__cuda_sm20_rcp_rn_f32_slowpath
        .type           $__internal_0_$__cuda_sm20_rcp_rn_f32_slowpath,@function
        .size           $__internal_0_$__cuda_sm20_rcp_rn_f32_slowpath,(.L_x_132 - $__internal_0_$__cuda_sm20_rcp_rn_f32_slowpath)
$__internal_0_$__cuda_sm20_rcp_rn_f32_slowpath:
[----:B------:R-:W-:Y:S01]  /*7450*/  IMAD.SHL.U32 R0, R3, 0x2, RZ ;  /* 0x0000000203007824 */ /* 0x000fe200078e00ff */
[----:B------:R-:W-:Y:S04]  /*7460*/  BSSY B2, `(.L_x_127) ;  /* 0x0000030000027945 */ /* 0x000fe80003800000 */
[----:B------:R-:W-:-:S04]  /*7470*/  SHF.R.U32.HI R19, RZ, 0x18, R0 ;  /* 0x00000018ff137819 */ /* 0x000fc80000011600 */
[----:B------:R-:W-:-:S13]  /*7480*/  ISETP.NE.U32.AND P0, PT, R19, RZ, PT ;  /* 0x000000ff1300720c */ /* 0x000fda0003f05070 */
[----:B------:R-:W-:Y:S05]  /*7490*/  @P0 BRA `(.L_x_128) ;  /* 0x0000000000280947 */ /* 0x000fea0003800000 */
[----:B------:R-:W-:-:S04]  /*74a0*/  SHF.L.U32 R0, R3, 0x1, RZ ;  /* 0x0000000103007819 */ /* 0x000fc800000006ff */
[----:B------:R-:W-:-:S13]  /*74b0*/  ISETP.NE.AND P0, PT, R0, RZ, PT ;  /* 0x000000ff0000720c */ /* 0x000fda0003f05270 */
[----:B------:R-:W-:Y:S01]  /*74c0*/  @P0 FFMA R7, R3, 1.84467440737095516160e+19, RZ ;  /* 0x5f80000003070823 */ /* 0x000fe200000000ff */
[----:B------:R-:W-:Y:S08]  /*74d0*/  @!P0 MUFU.RCP R6, R3 ;  /* 0x0000000300068308 */ /* 0x000ff00000001000 */
[----:B------:R-:W1:Y:S02]  /*74e0*/  @P0 MUFU.RCP R0, R7 ;  /* 0x0000000700000308 */ /* 0x000e640000001000 */
[----:B-1----:R-:W-:-:S04]  /*74f0*/  @P0 FFMA R12, R7, R0, -1 ;  /* 0xbf800000070c0423 */ /* 0x002fc80000000000 */
[----:B------:R-:W-:-:S04]  /*7500*/  @P0 FADD.FTZ R13, -R12, -RZ ;  /* 0x800000ff0c0d0221 */ /* 0x000fc80000010100 */
[----:B------:R-:W-:-:S04]  /*7510*/  @P0 FFMA R0, R0, R13, R0 ;  /* 0x0000000d00000223 */ /* 0x000fc80000000000 */
[----:B------:R-:W-:Y:S01]  /*7520*/  @P0 FFMA R6, R0, 1.84467440737095516160e+19, RZ ;  /* 0x5f80000000060823 */ /* 0x000fe200000000ff */
[----:B------:R-:W-:Y:S06]  /*7530*/  BRA `(.L_x_129) ;  /* 0x0000000000887947 */ /* 0x000fec0003800000 */
.L_x_128:
[----:B------:R-:W-:-:S05]  /*7540*/  VIADD R22, R19, 0xffffff03 ;  /* 0xffffff0313167836 */ /* 0x000fca0000000000 */
[----:B------:R-:W-:-:S13]  /*7550*/  ISETP.GT.U32.AND P0, PT, R22, 0x1, PT ;  /* 0x000000011600780c */ /* 0x000fda0003f04070 */
[----:B------:R-:W-:Y:S05]  /*7560*/  @P0 BRA `(.L_x_130) ;  /* 0x0000000000780947 */ /* 0x000fea0003800000 */
[----:B------:R-:W-:Y:S02]  /*7570*/  LOP3.LUT R0, R3, 0x7fffff, RZ, 0xc0, !PT ;  /* 0x007fffff03007812 */ /* 0x000fe400078ec0ff */
[----:B------:R-:W-:Y:S02]  /*7580*/  MOV R13, 0x3 ;  /* 0x00000003000d7802 */ /* 0x000fe40000000f00 */
[----:B------:R-:W-:Y:S02]  /*7590*/  LOP3.LUT R0, R0, 0x3f800000, RZ, 0xfc, !PT ;  /* 0x3f80000000007812 */ /* 0x000fe400078efcff */
[----:B------:R-:W-:Y:S02]  /*75a0*/  SHF.L.U32 R13, R13, R22, RZ ;  /* 0x000000160d0d7219 */ /* 0x000fe400000006ff */
[----:B------:R-:W1:Y:S02]  /*75b0*/  MUFU.RCP R7, R0 ;  /* 0x0000000000077308 */ /* 0x000e640000001000 */
[----:B-1----:R-:W-:-:S04]  /*75c0*/  FFMA R6, R0, R7, -1 ;  /* 0xbf80000000067423 */ /* 0x002fc80000000007 */
[----:B------:R-:W-:-:S04]  /*75d0*/  FADD.FTZ R6, -R6, -RZ ;  /* 0x800000ff06067221 */ /* 0x000fc80000010100 */
[CCC-:B------:R-:W-:Y:S01]  /*75e0*/  FFMA.RM R12, R7.reuse, R6.reuse, R7.reuse ;  /* 0x00000006070c7223 */ /* 0x1c0fe20000004007 */
[----:B------:R-:W-:-:S04]  /*75f0*/  FFMA.RP R7, R7, R6, R7 ;  /* 0x0000000607077223 */ /* 0x000fc80000008007 */
[C---:B------:R-:W-:Y:S02]  /*7600*/  LOP3.LUT R6, R12.reuse, 0x7fffff, RZ, 0xc0, !PT ;  /* 0x007fffff0c067812 */ /* 0x040fe400078ec0ff */
[----:B------:R-:W-:Y:S02]  /*7610*/  FSETP.NEU.FTZ.AND P0, PT, R12, R7, PT ;  /* 0x000000070c00720b */ /* 0x000fe40003f1d000 */
[----:B------:R-:W-:Y:S02]  /*7620*/  LOP3.LUT R6, R6, 0x800000, RZ, 0xfc, !PT ;  /* 0x0080000006067812 */ /* 0x000fe400078efcff */
[----:B------:R-:W-:Y:S02]  /*7630*/  SEL R7, RZ, 0xffffffff, !P0 ;  /* 0xffffffffff077807 */ /* 0x000fe40004000000 */
[----:B------:R-:W-:-:S03]  /*7640*/  LOP3.LUT R13, R13, R6, RZ, 0xc0, !PT ;  /* 0x000000060d0d7212 */ /* 0x000fc600078ec0ff */
[----:B------:R-:W-:Y:S01]  /*7650*/  IMAD.MOV R7, RZ, RZ, -R7 ;  /* 0x000000ffff077224 */ /* 0x000fe200078e0a07 */
[----:B------:R-:W-:-:S04]  /*7660*/  SHF.R.U32.HI R13, RZ, R22, R13 ;  /* 0x00000016ff0d7219 */ /* 0x000fc8000001160d */
[--C-:B------:R-:W-:Y:S01]  /*7670*/  LOP3.LUT P1, RZ, R7, R22, R6.reuse, 0xf8, !PT ;  /* 0x0000001607ff7212 */ /* 0x100fe2000782f806 */
[----:B------:R-:W-:Y:S01]  /*7680*/  VIADD R7, R19, 0xffffff04 ;  /* 0xffffff0413077836 */ /* 0x000fe20000000000 */
[C---:B------:R-:W-:Y:S02]  /*7690*/  LOP3.LUT P0, RZ, R13.reuse, 0x1, RZ, 0xc0, !PT ;  /* 0x000000010dff7812 */ /* 0x040fe4000780c0ff */
[----:B------:R-:W-:Y:S02]  /*76a0*/  LOP3.LUT P2, RZ, R13, 0x2, RZ, 0xc0, !PT ;  /* 0x000000020dff7812 */ /* 0x000fe4000784c0ff */
[----:B------:R-:W-:Y:S02]  /*76b0*/  SHF.R.U32.HI R6, RZ, R7, R6 ;  /* 0x00000007ff067219 */ /* 0x000fe40000011606 */
[----:B------:R-:W-:Y:S02]  /*76c0*/  PLOP3.LUT P0, PT, P0, P1, P2, 0xe0, 0x0 ;  /* 0x000000000000781c */ /* 0x000fe40000703c20 */
[----:B------:R-:W-:-:S02]  /*76d0*/  LOP3.LUT P1, RZ, R3, 0x7fffff, RZ, 0xc0, !PT ;  /* 0x007fffff03ff7812 */ /* 0x000fc4000782c0ff */
[----:B------:R-:W-:-:S04]  /*76e0*/  SEL R0, RZ, 0x1, !P0 ;  /* 0x00000001ff007807 */ /* 0x000fc80004000000 */
[----:B------:R-:W-:-:S04]  /*76f0*/  IADD3 R0, -R0, RZ, RZ ;  /* 0x000000ff00007210 */ /* 0x000fc80007ffe1ff */
[----:B------:R-:W-:-:S13]  /*7700*/  ISETP.GE.AND P0, PT, R0, RZ, PT ;  /* 0x000000ff0000720c */ /* 0x000fda0003f06270 */
[----:B------:R-:W-:-:S05]  /*7710*/  @!P0 IADD3 R6, R6, 0x1, RZ ;  /* 0x0000000106068810 */ /* 0x000fca0007ffe0ff */
[----:B------:R-:W-:-:S05]  /*7720*/  @!P1 IMAD.SHL.U32 R6, R6, 0x2, RZ ;  /* 0x0000000206069824 */ /* 0x000fca00078e00ff */
[----:B------:R-:W-:Y:S01]  /*7730*/  LOP3.LUT R6, R6, 0x80000000, R3, 0xf8, !PT ;  /* 0x8000000006067812 */ /* 0x000fe200078ef803 */
[----:B------:R-:W-:Y:S06]  /*7740*/  BRA `(.L_x_129) ;  /* 0x0000000000047947 */ /* 0x000fec0003800000 */
.L_x_130:
[----:B------:R1:W2:Y:S02]  /*7750*/  MUFU.RCP R6, R3 ;  /* 0x0000000300067308 */ /* 0x0002a40000001000 */
.L_x_129:
[----:B------:R-:W-:Y:S05]  /*7760*/  BSYNC B2 ;  /* 0x0000000000027941 */ /* 0x000fea0003800000 */
.L_x_127:
[----:B--2---:R-:W-:Y:S01]  /*7770*/  MOV R0, R6 ;  /* 0x0000000600007202 */ /* 0x004fe20000000f00 */
[----:B------:R-:W-:Y:S01]  /*7780*/  IMAD.MOV.U32 R6, RZ, RZ, R14 ;  /* 0x000000ffff067224 */ /* 0x000fe200078e000e */
[----:B------:R-:W-:-:S04]  /*7790*/  MOV R7, 0x0 ;  /* 0x0000000000077802 */ /* 0x000fc80000000f00 */
[----:B-1----:R-:W-:Y:S05]  /*77a0*/  RET.REL.NODEC R6 `(_ZN7cutlass13device_kernelINS_4fmha6kernel28FmhaKernelTmaWarpSpecializedINS1_10collective30FmhaMainloopTmaWarpSpecializedINS_10bfloat16_tEffN4cute5tupleIJNS7_1CILi128EEENS9_ILi64EEESB_EEENS8_IJiNS9_ILi1EEENS8_IJiiEEEEEESF_SF_NS4_13DefaultFusionEJNS2_6OptionILNS2_3TagE0ENS9_ILb1EEEEENSH_ILSI_2ESJ_EEEEENS4_15FmhaFwdEpilogueIS6_fNS8_IJSB_SB_SB_EEEEENS2_23PersistentTileSchedulerEJSK_SL_EEEEEvNT_6ParamsE) ;  /* 0xffffff8806147950 */ /* 0x002fea0003c3ffff */
.L_x_131:
[----:B------:R-:W-:-:S00]  /*77b0*/  BRA `(.L_x_131) ;  /* 0xfffffffc00fc7947 */ /* 0x000fc0000383ffff */
[----:B------:R-:W-:-:S00]  /*77c0*/  NOP ;  /* 0x0000000000007918 */ /* 0x000fc00000000000 */
        /* <DEDUP_REMOVED lines=11> */
.L_x_132:


//--------------------- .nv.global.init           --------------------------
	.section	.nv.global.init,"aw",@progbits
.nv.global.init:
	.type		$str$24,@object
	.size		$str$24,($str$25 - $str$24)
$str$24:
        /*0000*/ 	.byte	0x28, 0x61, 0x64, 0x64, 0x72, 0x65, 0x73, 0x73, 0x20, 0x26, 0x20, 0x6d, 0x61, 0x73, 0x6b, 0x29
        /*0010*/ 	.byte	0x20, 0x3d, 0x3d, 0x20, 0x30, 0x00
	.type		$str$25,@object
	.size		$str$25,(__unnamed_1 - $str$25)
$str$25:
        /*0016*/ 	.byte	0x2f, 0x74, 0x6d, 0x70, 0x2f, 0x63, 0x75, 0x74, 0x6c, 0x61, 0x73, 0x73, 0x5f, 0x73, 0x77, 0x65
        /*0026*/ 	.byte	0x65, 0x70, 0x5f, 0x73, 0x72, 0x63, 0x2f, 0x69, 0x6e, 0x63, 0x6c, 0x75, 0x64, 0x65, 0x2f, 0x63
        /*0036*/ 	.byte	0x75, 0x74, 0x65, 0x2f, 0x70, 0x6f, 0x69, 0x6e, 0x74, 0x65, 0x72, 0x5f, 0x66, 0x6c, 0x61, 0x67
        /*0046*/ 	.byte	0x67, 0x65, 0x64, 0x2e, 0x68, 0x70, 0x70, 0x00
	.type		__unnamed_1,@object
	.size		__unnamed_1,(.L_0 - __unnamed_1)
__unnamed_1:
        /*004e*/ 	.byte	0x61, 0x75, 0x74, 0x6f, 0x20, 0x63, 0x75, 0x74, 0x65, 0x3a, 0x3a, 0x61, 0x73, 0x5f, 0x70, 0x6f
        /* <DEDUP_REMOVED lines=27> */
        /*020e*/ 	.byte	0x32, 0x30, 0x34, 0x38, 0x3e, 0x3e, 0x3e, 0x3e, 0x3e, 0x5d, 0x00
.L_0:


//--------------------- .nv.shared._ZN7cutlass13device_kernelINS_4fmha6kernel28FmhaKernelTmaWarpSpecializedINS1_10collective30FmhaMainloopTmaWarpSpecializedINS_10bfloat16_tEffN4cute5tupleIJNS7_1CILi128EEENS9_ILi64EEESB_EEENS8_IJiNS9_ILi1EEENS8_IJiiEEEEEESF_SF_NS4_13DefaultFusionEJNS2_6OptionILNS2_3TagE0ENS9_ILb1EEEEENSH_ILSI_2ESJ_EEEEENS4_15FmhaFwdEpilogueIS6_fNS8_IJSB_SB_SB_EEEEENS2_23PersistentTileSchedulerEJSK_SL_EEEEEvNT_6ParamsE --------------------------
	.section	.nv.shared._ZN7cutlass13device_kernelINS_4fmha6kernel28FmhaKernelTmaWarpSpecializedINS1_10collective30FmhaMainloopTmaWarpSpecializedINS_10bfloat16_tEffN4cute5tupleIJNS7_1CILi128EEENS9_ILi64EEESB_EEENS8_IJiNS9_ILi1EEENS8_IJiiEEEEEESF_SF_NS4_13DefaultFusionEJNS2_6OptionILNS2_3TagE0ENS9_ILb1EEEEENSH_ILSI_2ESJ_EEEEENS4_15FmhaFwdEpilogueIS6_fNS8_IJSB_SB_SB_EEEEENS2_23PersistentTileSchedulerEJSK_SL_EEEEEvNT_6ParamsE,"aw",@nobits
	.sectionflags	@""
	.align	16
	.zero		1024


//--------------------- .nv.shared.reserved.0     --------------------------
	.section	.nv.shared.reserved.0,"aw",@nobits
	.weak		__nv_reservedSMEM_offset_0_alias
	.size		__nv_reservedSMEM_offset_0_alias, 0, 0
	.other		__nv_reservedSMEM_offset_0_alias,@"STO_CUDA_RESERVED_SHARED STV_DEFAULT"
__nv_reservedSMEM_offset_0_alias:
	.zero		0


//--------------------- .nv.global                --------------------------
	.section	.nv.global,"aw",@nobits
.nv.global:
	.type		_ZN39_INTERNAL_a879ffd3_4_k_cu_43063a0e_31344cute1_E,@object
	.size		_ZN39_INTERNAL_a879ffd3_4_k_cu_43063a0e_31344cute1_E,(_ZN39_INTERNAL_a879ffd3_4_k_cu_43063a0e_31344cuda3std3__45__cpo6cbeginE - _ZN39_INTERNAL_a879ffd3_4_k_cu_43063a0e_31344cute1_E)
_ZN39_INTERNAL_a879ffd3_4_k_cu_43063a0e_31344cute1_E:
	.zero		1
	.type		_ZN39_INTERNAL_a879ffd3_4_k_cu_43063a0e_31344cuda3std3__45__cpo6cbeginE,@object
	.size		_ZN39_INTERNAL_a879ffd3_4_k_cu_43063a0e_31344cuda3std3__45__cpo6cbeginE,(_ZN39_INTERNAL_a879ffd3_4_k_cu_43063a0e_31344cuda3std3__48in_placeE - _ZN39_INTERNAL_a879ffd3_4_k_cu_43063a0e_31344cuda3std3__45__cpo6cbeginE)
_ZN39_INTERNAL_a879ffd3_4_k_cu_43063a0e_31344cuda3std3__45__cpo6cbeginE:
	.zero		1
	.type		_ZN39_INTERNAL_a879ffd3_4_k_cu_43063a0e_31344cuda3std3__48in_placeE,@object
	.size		_ZN39_INTERNAL_a879ffd3_4_k_cu_43063a0e_31344cuda3std3__48in_placeE,(_ZN39_INTERNAL_a879ffd3_4_k_cu_43063a0e_31344cuda3std6ranges3__45__cpo9iter_moveE - _ZN39_INTERNAL_a879ffd3_4_k_cu_43063a0e_31344cuda3std3__48in_placeE)
_ZN39_INTERNAL_a879ffd3_4_k_cu_43063a0e_31344cuda3std3__48in_placeE:
	.zero		1
	.type		_ZN39_INTERNAL_a879ffd3_4_k_cu_43063a0e_31344cuda3std6ranges3__45__cpo9iter_moveE,@object
	.size		_ZN39_INTERNAL_a879ffd3_4_k_cu_43063a0e_31344cuda3std6ranges3__45__cpo9iter_moveE,(_ZN39_INTERNAL_a879ffd3_4_k_cu_43063a0e_31344cuda3std3__45__cpo5beginE - _ZN39_INTERNAL_a879ffd3_4_k_cu_43063a0e_31344cuda3std6ranges3__45__cpo9iter_moveE)
_ZN39_INTERNAL_a879ffd3_4_k_cu_43063a0e_31344cuda3std6ranges3__45__cpo9iter_moveE:
	.zero		1
	.type		_ZN39_INTERNAL_a879ffd3_4_k_cu_43063a0e_31344cuda3std3__45__cpo5beginE,@object
	.size		_ZN39_INTERNAL_a879ffd3_4_k_cu_43063a0e_31344cuda3std3__45__cpo5beginE,(_ZN39_INTERNAL_a879ffd3_4_k_cu_43063a0e_31344cuda3std3__441_GLOBAL__N__a879ffd3_4_k_cu_43063a0e_31346ignoreE - _ZN39_INTERNAL_a879ffd3_4_k_cu_43063a0e_31344cuda3std3__45__cpo5beginE)
_ZN39_INTERNAL_a879ffd3_4_k_cu_43063a0e_31344cuda3std3__45__cpo5beginE:
	.zero		1
	.type		_ZN39_INTERNAL_a879ffd3_4_k_cu_43063a0e_31344cuda3std3__441_GLOBAL__N__a879ffd3_4_k_cu_43063a0e_31346ignoreE,@object
	.size		_ZN39_INTERNAL_a879ffd3_4_k_cu_43063a0e_31344cuda3std3__441_GLOBAL__N__a879ffd3_4_k_cu_43063a0e_31346ignoreE,(_ZN39_INTERNAL_a879ffd3_4_k_cu_43063a0e_31344cute7productE - _ZN39_INTERNAL_a879ffd3_4_k_cu_43063a0e_31344cuda3std3__441_GLOBAL__N__a879ffd3_4_k_cu_43063a0e_31346ignoreE)
_ZN39_INTERNAL_a879ffd3_4_k_cu_43063a0e_31344cuda3std3__441_GLOBAL__N__a879ffd3_4_k_cu_43063a0e_31346ignoreE:
	.zero		1
	.type		_ZN39_INTERNAL_a879ffd3_4_k_cu_43063a0e_31344cute7productE,@object
	.size		_ZN39_INTERNAL_a879ffd3_4_k_cu_43063a0e_31344cute7productE,(_ZN39_INTERNAL_a879ffd3_4_k_cu_43063a0e_31344cuda3std3__45__cpo3endE - _ZN39_INTERNAL_a879ffd3_4_k_cu_43063a0e_31344cute7productE)
_ZN39_INTERNAL_a879ffd3_4_k_cu_43063a0e_31344cute7productE:
	.zero		1
	.type		_ZN39_INTERNAL_a879ffd3_4_k_cu_43063a0e_31344cuda3std3__45__cpo3endE,@object
	.size		_ZN39_INTERNAL_a879ffd3_4_k_cu_43063a0e_31344cuda3std3__45__cpo3endE,(_ZN39_INTERNAL_a879ffd3_4_k_cu_43063a0e_31344cuda3std3__419piecewise_constructE - _ZN39_INTERNAL_a879ffd3_4_k_cu_43063a0e_31344cuda3std3__45__cpo3endE)
_ZN39_INTERNAL_a879ffd3_4_k_cu_43063a0e_31344cuda3std3__45__cpo3endE:
	.zero		1
	.type		_ZN39_INTERNAL_a879ffd3_4_k_cu_43063a0e_31344cuda3std3__419piecewise_constructE,@object
	.size		_ZN39_INTERNAL_a879ffd3_4_k_cu_43063a0e_31344cuda3std3__419piecewise_constructE,(_ZN39_INTERNAL_a879ffd3_4_k_cu_43063a0e_31344cuda3std3__45__cpo4cendE - _ZN39_INTERNAL_a879ffd3_4_k_cu_43063a0e_31344cuda3std3__419piecewise_constructE)
_ZN39_INTERNAL_a879ffd3_4_k_cu_43063a0e_31344cuda3std3__419piecewise_constructE:
	.zero		1
	.type		_ZN39_INTERNAL_a879ffd3_4_k_cu_43063a0e_31344cuda3std3__45__cpo4cendE,@object
	.size		_ZN39_INTERNAL_a879ffd3_4_k_cu_43063a0e_31344cuda3std3__45__cpo4cendE,(_ZN39_INTERNAL_a879ffd3_4_k_cu_43063a0e_31344cuda3std6ranges3__45__cpo4swapE - _ZN39_INTERNAL_a879ffd3_4_k_cu_43063a0e_31344cuda3std3__45__cpo4cendE)
_ZN39_INTERNAL_a879ffd3_4_k_cu_43063a0e_31344cuda3std3__45__cpo4cendE:
	.zero		1
	.type		_ZN39_INTERNAL_a879ffd3_4_k_cu_43063a0e_31344cuda3std6ranges3__45__cpo4swapE,@object
	.size		_ZN39_INTERNAL_a879ffd3_4_k_cu_43063a0e_31344cuda3std6ranges3__45__cpo4swapE,(.L_8 - _ZN39_INTERNAL_a879ffd3_4_k_cu_43063a0e_31344cuda3std6ranges3__45__cpo4swapE)
_ZN39_INTERNAL_a879ffd3_4_k_cu_43063a0e_31344cuda3std6ranges3__45__cpo4swapE:
	.zero		1
.L_8:


//--------------------- .nv.constant0._ZN7cutlass13device_kernelINS_4fmha6kernel28FmhaKernelTmaWarpSpecializedINS1_10collective30FmhaMainloopTmaWarpSpecializedINS_10bfloat16_tEffN4cute5tupleIJNS7_1CILi128EEENS9_ILi64EEESB_EEENS8_IJiNS9_ILi1EEENS8_IJiiEEEEEESF_SF_NS4_13DefaultFusionEJNS2_6OptionILNS2_3TagE0ENS9_ILb1EEEEENSH_ILSI_2ESJ_EEEEENS4_15FmhaFwdEpilogueIS6_fNS8_IJSB_SB_SB_EEEEENS2_23PersistentTileSchedulerEJSK_SL_EEEEEvNT_6ParamsE --------------------------
	.section	.nv.constant0._ZN7cutlass13device_kernelINS_4fmha6kernel28FmhaKernelTmaWarpSpecializedINS1_10collective30FmhaMainloopTmaWarpSpecializedINS_10bfloat16_tEffN4cute5tupleIJNS7_1CILi128EEENS9_ILi64EEESB_EEENS8_IJiNS9_ILi1EEENS8_IJiiEEEEEESF_SF_NS4_13DefaultFusionEJNS2_6OptionILNS2_3TagE0ENS9_ILb1EEEEENSH_ILSI_2ESJ_EEEEENS4_15FmhaFwdEpilogueIS6_fNS8_IJSB_SB_SB_EEEEENS2_23PersistentTileSchedulerEJSK_SL_EEEEEvNT_6ParamsE,"a",@progbits
	.sectionflags	@""
	.align	4
.nv.constant0._ZN7cutlass13device_kernelINS_4fmha6kernel28FmhaKernelTmaWarpSpecializedINS1_10collective30FmhaMainloopTmaWarpSpecializedINS_10bfloat16_tEffN4cute5tupleIJNS7_1CILi128EEENS9_ILi64EEESB_EEENS8_IJiNS9_ILi1EEENS8_IJiiEEEEEESF_SF_NS4_13DefaultFusionEJNS2_6OptionILNS2_3TagE0ENS9_ILb1EEEEENSH_ILSI_2ESJ_EEEEENS4_15FmhaFwdEpilogueIS6_fNS8_IJSB_SB_SB_EEEEENS2_23PersistentTileSchedulerEJSK_SL_EEEEEvNT_6ParamsE:
	.zero		2688


//--------------------- SYMBOLS --------------------------

	.type		.nv.reservedSmem.offset0,@object
	.size		.nv.reservedSmem.offset0,0x4
	.type		__assertfail,@function
